def gluon_tcgen05(
    a_ptr,
    b_ptr,
    c_ptr,
    M,
    N,
    K,
    stride_am,
    stride_bk,
    stride_cm,
    BLOCK_M: gl.constexpr,
    BLOCK_N: gl.constexpr,
    BLOCK_K: gl.constexpr,
    DTYPE: gl.constexpr,
    A_LAYOUT: gl.constexpr,
    B_LAYOUT: gl.constexpr,
    C_LAYOUT: gl.constexpr,
    B_SHAPE: gl.constexpr,
    TMEM_LAYOUT: gl.constexpr,
    TMEM_REG: gl.constexpr,
    TRANS_B: gl.constexpr,
    NUM_BUFFERS: gl.constexpr,
):
    a_desc = tma.make_tensor_descriptor(
        a_ptr, [M, K], [stride_am, 1], [BLOCK_M, BLOCK_K], A_LAYOUT
    )
    b_desc = tma.make_tensor_descriptor(
        b_ptr,
        [N, K] if TRANS_B else [K, N],
        [stride_bk, 1],
        B_SHAPE,
        B_LAYOUT,
    )
    c_desc = tma.make_tensor_descriptor(
        c_ptr, [M, N], [stride_cm, 1], [BLOCK_M, BLOCK_N], C_LAYOUT
    )

    a_bufs = gl.allocate_shared_memory(
        DTYPE, [NUM_BUFFERS, BLOCK_M, BLOCK_K], A_LAYOUT
    )
    b_bufs = gl.allocate_shared_memory(DTYPE, [NUM_BUFFERS] + B_SHAPE, B_LAYOUT)

    pid_m = gl.program_id(0)
    pid_n = gl.program_id(1)
    off_m = pid_m * BLOCK_M
    off_n = pid_n * BLOCK_N

    tma_bars = gl.allocate_shared_memory(
        gl.int64, [NUM_BUFFERS, 1], mbarrier.MBarrierLayout()
    )
    mma_bars = gl.allocate_shared_memory(
        gl.int64, [NUM_BUFFERS, 1], mbarrier.MBarrierLayout()
    )
    for i in gl.static_range(NUM_BUFFERS):
        mbarrier.init(tma_bars.index(i), count=1)
        mbarrier.init(mma_bars.index(i), count=1)

    acc_tmem = allocate_tensor_memory(gl.float32, [BLOCK_M, BLOCK_N], TMEM_LAYOUT)
    idx = 0
    phase = 0
    use_acc = False
    for k in range(0, K, BLOCK_K):
        a = a_bufs.index(idx)
        b = b_bufs.index(idx)
        tma_bar = tma_bars.index(idx)
        mma_bar = mma_bars.index(idx)
        mbarrier.expect(
            tma_bar, a_desc.block_type.nbytes + b_desc.block_type.nbytes
        )
        tma.async_copy_global_to_shared(a_desc, [off_m, k], tma_bar, a)
        tma.async_copy_global_to_shared(
            b_desc, [off_n, k] if TRANS_B else [k, off_n], tma_bar, b
        )
        mbarrier.wait(tma_bar, phase=phase)

        if TRANS_B:
            b = b.permute((1, 0))
        tcgen05_mma(a, b, acc_tmem, use_acc=use_acc)
        tcgen05_commit(mma_bar)
        mbarrier.wait(mma_bar, phase=phase)
        use_acc = True

        idx += 1
        if idx == NUM_BUFFERS:
            idx = 0
            phase ^= 1

    for i in gl.static_range(NUM_BUFFERS):
        mbarrier.invalidate(tma_bars.index(i))
        mbarrier.invalidate(mma_bars.index(i))

    acc = acc_tmem.load(TMEM_REG)
    c_smem = gl.allocate_shared_memory(DTYPE, [BLOCK_M, BLOCK_N], C_LAYOUT)
    c_smem.store(acc.to(DTYPE))
    fence_async_shared()
    tma.async_copy_shared_to_global(c_desc, [off_m, off_n], c_smem)
    tma.store_wait(pendings=0)

# config = {"BLOCK_K": 32, "BLOCK_M": 64, "BLOCK_N": 256, "arch": "sm_100", "dtype": "fp8e4m3", "num_buffers": 4, "num_warps": 4, "trans_b": 1}
# arch = sm_100


// ===== COMPILED SASS (sm_100a) =====

	.target	sm_100a

	.elftype	@"ET_EXEC"


//--------------------- .note.nv.tkinfo           --------------------------
	.section	.note.nv.tkinfo,"",@"SHT_NOTE"
	.sectionflags	@"SHF_NOTE_NV_TKINFO"
	.tkinfo
        /*0018*/ 	.word	0x00000081
        /*0030*/ 	.string	""
        /*0030*/ 	.string	"ptxas-blackwell"
        /*0030*/ 	.string	"Cuda compilation tools, release 12.9, V12.9.86"
        /*0030*/ 	.string	"Build cuda_12.9.r12.9/compiler.36037853_0"
        /*0030*/ 	.string	"-v  -suppress-debug-info  -lineinfo  -arch sm_100a "



//--------------------- .note.nv.cuver            --------------------------
	.section	.note.nv.cuver,"",@"SHT_NOTE"
	.sectionflags	@"SHF_NOTE_NV_CUVER"
        /*0018*/ 	.short	0x0001
        /*001a*/ 	.short	0x0064
        /*001c*/ 	.short	0x0001
        /*001e*/ 	.short	0x0000
        /*0020*/ 	.short	0x0001
        /*0022*/ 	.short	0x0000


//--------------------- .nv.info                  --------------------------
	.section	.nv.info,"",@"SHT_CUDA_INFO"
	.align	4


	//----- nvinfo : EIATTR_REGCOUNT
	.align		4
        /*0000*/ 	.byte	0x04, 0x2f
        /*0002*/ 	.short	(.L_4 - .L_3)
	.align		4
.L_3:
        /*0004*/ 	.word	index@(gluon_tcgen05)
        /*0008*/ 	.word	0x00000088


	//----- nvinfo : EIATTR_FRAME_SIZE
	.align		4
.L_4:
        /*000c*/ 	.byte	0x04, 0x11
        /*000e*/ 	.short	(.L_6 - .L_5)
	.align		4
.L_5:
        /*0010*/ 	.word	index@($__internal_2_$__cuda_sm10x_tcgen05_guardrail_trap_unallocated_columns_being_dealloced)
        /*0014*/ 	.word	0x00000000


	//----- nvinfo : EIATTR_FRAME_SIZE
	.align		4
.L_6:
        /*0018*/ 	.byte	0x04, 0x11
        /*001a*/ 	.short	(.L_8 - .L_7)
	.align		4
.L_7:
        /*001c*/ 	.word	index@($__internal_1_$__cuda_sm10x_tcgen05_guardrail_trap_phase_invalid_during_alloc)
        /*0020*/ 	.word	0x00000000


	//----- nvinfo : EIATTR_FRAME_SIZE
	.align		4
.L_8:
        /*0024*/ 	.byte	0x04, 0x11
        /*0026*/ 	.short	(.L_10 - .L_9)
	.align		4
.L_9:
        /*0028*/ 	.word	index@($__internal_0_$__cuda_sm10x_tcgen05_guardrail_trap_col_being_dealloced_not_returned_by_alloc)
        /*002c*/ 	.word	0x00000000


	//----- nvinfo : EIATTR_FRAME_SIZE
	.align		4
.L_10:
        /*0030*/ 	.byte	0x04, 0x11
        /*0032*/ 	.short	(.L_12 - .L_11)
	.align		4
.L_11:
        /*0034*/ 	.word	index@(gluon_tcgen05)
        /*0038*/ 	.word	0x00000000


	//----- nvinfo : EIATTR_MIN_STACK_SIZE
	.align		4
.L_12:
        /*003c*/ 	.byte	0x04, 0x12
        /*003e*/ 	.short	(.L_14 - .L_13)
	.align		4
.L_13:
        /*0040*/ 	.word	index@(gluon_tcgen05)
        /*0044*/ 	.word	0x00000000
.L_14:


//--------------------- .nv.info.gluon_tcgen05    --------------------------
	.section	.nv.info.gluon_tcgen05,"",@"SHT_CUDA_INFO"
	.sectionflags	@""
	.align	4


	//----- nvinfo : EIATTR_CUDA_API_VERSION
	.align		4
        /*0000*/ 	.byte	0x04, 0x37
        /*0002*/ 	.short	(.L_16 - .L_15)
.L_15:
        /*0004*/ 	.word	0x00000081


	//----- nvinfo : EIATTR_KPARAM_INFO
	.align		4
.L_16:
        /*0008*/ 	.byte	0x04, 0x17
        /*000a*/ 	.short	(.L_18 - .L_17)
.L_17:
        /*000c*/ 	.word	0x00000000
        /*0010*/ 	.short	0x000a
        /*0012*/ 	.short	0x0048
        /*0014*/ 	.byte	0x00, 0xf4, 0x21, 0x00


	//----- nvinfo : EIATTR_KPARAM_INFO
	.align		4
.L_18:
        /*0018*/ 	.byte	0x04, 0x17
        /*001a*/ 	.short	(.L_20 - .L_19)
.L_19:
        /*001c*/ 	.word	0x00000000
        /*0020*/ 	.short	0x0009
        /*0022*/ 	.short	0x0040
        /*0024*/ 	.byte	0x00, 0xf4, 0x21, 0x00


	//----- nvinfo : EIATTR_KPARAM_INFO
	.align		4
.L_20:
        /*0028*/ 	.byte	0x04, 0x17
        /*002a*/ 	.short	(.L_22 - .L_21)
.L_21:
        /*002c*/ 	.word	0x00000000
        /*0030*/ 	.short	0x0008
        /*0032*/ 	.short	0x0038
        /*0034*/ 	.byte	0x00, 0xf0, 0x21, 0x00


	//----- nvinfo : EIATTR_KPARAM_INFO
	.align		4
.L_22:
        /*0038*/ 	.byte	0x04, 0x17
        /*003a*/ 	.short	(.L_24 - .L_23)
.L_23:
        /*003c*/ 	.word	0x00000000
        /*0040*/ 	.short	0x0007
        /*0042*/ 	.short	0x0030
        /*0044*/ 	.byte	0x00, 0xf0, 0x21, 0x00


	//----- nvinfo : EIATTR_KPARAM_INFO
	.align		4
.L_24:
        /*0048*/ 	.byte	0x04, 0x17
        /*004a*/ 	.short	(.L_26 - .L_25)
.L_25:
        /*004c*/ 	.word	0x00000000
        /*0050*/ 	.short	0x0006
        /*0052*/ 	.short	0x0028
        /*0054*/ 	.byte	0x00, 0xf0, 0x21, 0x00


	//----- nvinfo : EIATTR_KPARAM_INFO
	.align		4
.L_26:
        /*0058*/ 	.byte	0x04, 0x17
        /*005a*/ 	.short	(.L_28 - .L_27)
.L_27:
        /*005c*/ 	.word	0x00000000
        /*0060*/ 	.short	0x0005
        /*0062*/ 	.short	0x0020
        /*0064*/ 	.byte	0x00, 0xf0, 0x11, 0x00


	//----- nvinfo : EIATTR_KPARAM_INFO
	.align		4
.L_28:
        /*0068*/ 	.byte	0x04, 0x17
        /*006a*/ 	.short	(.L_30 - .L_29)
.L_29:
        /*006c*/ 	.word	0x00000000
        /*0070*/ 	.short	0x0004
        /*0072*/ 	.short	0x001c
        /*0074*/ 	.byte	0x00, 0xf0, 0x11, 0x00


	//----- nvinfo : EIATTR_KPARAM_INFO
	.align		4
.L_30:
        /*0078*/ 	.byte	0x04, 0x17
        /*007a*/ 	.short	(.L_32 - .L_31)
.L_31:
        /*007c*/ 	.word	0x00000000
        /*0080*/ 	.short	0x0003
        /*0082*/ 	.short	0x0018
        /*0084*/ 	.byte	0x00, 0xf0, 0x11, 0x00


	//----- nvinfo : EIATTR_KPARAM_INFO
	.align		4
.L_32:
        /*0088*/ 	.byte	0x04, 0x17
        /*008a*/ 	.short	(.L_34 - .L_33)
.L_33:
        /*008c*/ 	.word	0x00000000
        /*0090*/ 	.short	0x0002
        /*0092*/ 	.short	0x0010
        /*0094*/ 	.byte	0x00, 0xf4, 0x21, 0x00


	//----- nvinfo : EIATTR_KPARAM_INFO
	.align		4
.L_34:
        /*0098*/ 	.byte	0x04, 0x17
        /*009a*/ 	.short	(.L_36 - .L_35)
.L_35:
        /*009c*/ 	.word	0x00000000
        /*00a0*/ 	.short	0x0001
        /*00a2*/ 	.short	0x0008
        /*00a4*/ 	.byte	0x00, 0xf4, 0x21, 0x00


	//----- nvinfo : EIATTR_KPARAM_INFO
	.align		4
.L_36:
        /*00a8*/ 	.byte	0x04, 0x17
        /*00aa*/ 	.short	(.L_38 - .L_37)
.L_37:
        /*00ac*/ 	.word	0x00000000
        /*00b0*/ 	.short	0x0000
        /*00b2*/ 	.short	0x0000
        /*00b4*/ 	.byte	0x00, 0xf4, 0x21, 0x00


	//----- nvinfo : EIATTR_AT_ENTRY_FRAGMENTS
	.align		4
.L_38:
        /*00b8*/ 	.byte	0x04, 0x4f
        /*00ba*/ 	.short	(.L_40 - .L_39)


	//   ....[0]....
.L_39:
        /*00bc*/ 	.word	0x00000004


	//----- nvinfo : EIATTR_RESERVED_SMEM_USED
	.align		4
.L_40:
        /*00c0*/ 	.byte	0x01, 0x41
	.zero		2


	//----- nvinfo : EIATTR_SPARSE_MMA_MASK
	.align		4
        /*00c4*/ 	.byte	0x03, 0x50
        /*00c6*/ 	.short	0x0000


	//----- nvinfo : EIATTR_TCGEN05_1CTA_USED
	.align		4
        /*00c8*/ 	.byte	0x01, 0x51
	.zero		2


	//----- nvinfo : EIATTR_MAXREG_COUNT
	.align		4
        /*00cc*/ 	.byte	0x03, 0x1b
        /*00ce*/ 	.short	0x00ff


	//----- nvinfo : EIATTR_NUM_BARRIERS
	.align		4
        /*00d0*/ 	.byte	0x02, 0x4c
        /*00d2*/ 	.byte	0x01
	.zero		1


	//----- nvinfo : EIATTR_INT_WARP_WIDE_INSTR_OFFSETS
	.align		4
        /*00d4*/ 	.byte	0x04, 0x31
        /*00d6*/ 	.short	(.L_42 - .L_41)


	//   ....[0]....
.L_41:
        /*00d8*/ 	.word	0x00001670


	//   ....[1]....
        /*00dc*/ 	.word	0x00001690


	//   ....[2]....
        /*00e0*/ 	.word	0x00001710


	//   ....[3]....
        /*00e4*/ 	.word	0x00001ad0


	//   ....[4]....
        /*00e8*/ 	.word	0x00001ae0


	//   ....[5]....
        /*00ec*/ 	.word	0x00001b40


	//   ....[6]....
        /*00f0*/ 	.word	0x00001b50


	//   ....[7]....
        /*00f4*/ 	.word	0x00001cf0


	//   ....[8]....
        /*00f8*/ 	.word	0x00001d00


	//   ....[9]....
        /*00fc*/ 	.word	0x00001e80


	//   ....[10]....
        /*0100*/ 	.word	0x00001eb0


	//   ....[11]....
        /*0104*/ 	.word	0x00001ee0


	//   ....[12]....
        /*0108*/ 	.word	0x00001f00


	//   ....[13]....
        /*010c*/ 	.word	0x00002090


	//   ....[14]....
        /*0110*/ 	.word	0x000020a0


	//   ....[15]....
        /*0114*/ 	.word	0x00002470


	//   ....[16]....
        /*0118*/ 	.word	0x00002480


	//   ....[17]....
        /*011c*/ 	.word	0x00002b70


	//   ....[18]....
        /*0120*/ 	.word	0x00002bc0


	//----- nvinfo : EIATTR_COOP_GROUP_MASK_REGIDS
	.align		4
.L_42:
        /*0124*/ 	.byte	0x04, 0x29
        /*0126*/ 	.short	(.L_44 - .L_43)


	//   ....[0]....
.L_43:
        /*0128*/ 	.word	0xffffffff


	//   ....[1]....
        /*012c*/ 	.word	0xffffffff


	//   ....[2]....
        /*0130*/ 	.word	0xffffffff


	//   ....[3]....
        /*0134*/ 	.word	0xffffffff


	//   ....[4]....
        /*0138*/ 	.word	0xffffffff


	//   ....[5]....
        /*013c*/ 	.word	0xffffffff


	//   ....[6]....
        /*0140*/ 	.word	0xffffffff


	//   ....[7]....
        /*0144*/ 	.word	0xffffffff


	//   ....[8]....
        /*0148*/ 	.word	0xffffffff


	//   ....[9]....
        /*014c*/ 	.word	0xffffffff


	//----- nvinfo : EIATTR_COOP_GROUP_INSTR_OFFSETS
	.align		4
.L_44:
        /*0150*/ 	.byte	0x04, 0x28
        /*0152*/ 	.short	(.L_46 - .L_45)


	//   ....[0]....
.L_45:
        /*0154*/ 	.word	0x00000050


	//   ....[1]....
        /*0158*/ 	.word	0x00000310


	//   ....[2]....
        /*015c*/ 	.word	0x000004f0


	//   ....[3]....
        /*0160*/ 	.word	0x00000980


	//   ....[4]....
        /*0164*/ 	.word	0x00000ac0


	//   ....[5]....
        /*0168*/ 	.word	0x00000fa0


	//   ....[6]....
        /*016c*/ 	.word	0x000010e0


	//   ....[7]....
        /*0170*/ 	.word	0x00001530


	//   ....[8]....
        /*0174*/ 	.word	0x00002a00


	//   ....[9]....
        /*0178*/ 	.word	0x00002c70


	//----- nvinfo : EIATTR_VRC_CTA_INIT_COUNT
	.align		4
.L_46:
        /*017c*/ 	.byte	0x02, 0x4a
        /*017e*/ 	.byte	0x80
	.zero		1


	//----- nvinfo : EIATTR_MBARRIER_INSTR_OFFSETS
	.align		4
        /*0180*/ 	.byte	0x04, 0x39
        /*0182*/ 	.short	(.L_48 - .L_47)


	//   ....[0]....
.L_47:
        /*0184*/ 	.word	0x00001730
        /*0188*/ 	.word	0x000000ff
        /*018c*/ 	.word	0x0000a000
        /*0190*/ 	.short	0x0100
        /*0192*/ 	.byte	0x08
	.zero		1


	//   ....[1]....
        /*0194*/ 	.word	0x00001740
        /*0198*/ 	.word	0x000000ff
        /*019c*/ 	.word	0x0000a020
        /*01a0*/ 	.short	0x0100
        /*01a2*/ 	.byte	0x08
	.zero		1


	//   ....[2]....
        /*01a4*/ 	.word	0x000017f0
        /*01a8*/ 	.word	0x000000ff
        /*01ac*/ 	.word	0x0000a008
        /*01b0*/ 	.short	0x0100
        /*01b2*/ 	.byte	0x08
	.zero		1


	//   ....[3]....
        /*01b4*/ 	.word	0x00001800
        /*01b8*/ 	.word	0x000000ff
        /*01bc*/ 	.word	0x0000a028
        /*01c0*/ 	.short	0x0100
        /*01c2*/ 	.byte	0x08
	.zero		1


	//   ....[4]....
        /*01c4*/ 	.word	0x000018e0
        /*01c8*/ 	.word	0x000000ff
        /*01cc*/ 	.word	0x0000a010
        /*01d0*/ 	.short	0x0100
        /*01d2*/ 	.byte	0x08
	.zero		1


	//   ....[5]....
        /*01d4*/ 	.word	0x000018f0
        /*01d8*/ 	.word	0x000000ff
        /*01dc*/ 	.word	0x0000a030
        /*01e0*/ 	.short	0x0100
        /*01e2*/ 	.byte	0x08
	.zero		1


	//   ....[6]....
        /*01e4*/ 	.word	0x00001a00
        /*01e8*/ 	.word	0x000000ff
        /*01ec*/ 	.word	0x0000a018
        /*01f0*/ 	.short	0x0100
        /*01f2*/ 	.byte	0x08
	.zero		1


	//   ....[7]....
        /*01f4*/ 	.word	0x00001a10
        /*01f8*/ 	.word	0x000000ff
        /*01fc*/ 	.word	0x0000a038
        /*0200*/ 	.short	0x0100
        /*0202*/ 	.byte	0x08
	.zero		1


	//   ....[8]....
        /*0204*/ 	.word	0x00001be0
        /*0208*/ 	.word	0x000000ff
        /*020c*/ 	.word	0x0000a000
        /*0210*/ 	.short	0x010a
        /*0212*/ 	.byte	0x08
	.zero		1


	//   ....[9]....
        /*0214*/ 	.word	0x00001d50
        /*0218*/ 	.word	0x000000ff
        /*021c*/ 	.word	0x0000a020
        /*0220*/ 	.short	0x010a
        /*0222*/ 	.byte	0x08
	.zero		1


	//   ....[10]....
        /*0224*/ 	.word	0x00001f80
        /*0228*/ 	.word	0x000000ff
        /*022c*/ 	.word	0x0000a000
        /*0230*/ 	.short	0x010a
        /*0232*/ 	.byte	0x09
	.zero		1


	//   ....[11]....
        /*0234*/ 	.word	0x000020e0
        /*0238*/ 	.word	0x000000ff
        /*023c*/ 	.word	0x0000a020
        /*0240*/ 	.short	0x010a
        /*0242*/ 	.byte	0x09
	.zero		1


	//   ....[12]....
        /*0244*/ 	.word	0x000021b0
        /*0248*/ 	.word	0x000000ff
        /*024c*/ 	.word	0x0000a000
        /*0250*/ 	.short	0x0108
        /*0252*/ 	.byte	0x08
	.zero		1


	//   ....[13]....
        /*0254*/ 	.word	0x000021c0
        /*0258*/ 	.word	0x000000ff
        /*025c*/ 	.word	0x0000a020
        /*0260*/ 	.short	0x0108
        /*0262*/ 	.byte	0x08
	.zero		1


	//   ....[14]....
        /*0264*/ 	.word	0x00002210
        /*0268*/ 	.word	0x000000ff
        /*026c*/ 	.word	0x0000a008
        /*0270*/ 	.short	0x0108
        /*0272*/ 	.byte	0x08
	.zero		1


	//   ....[15]....
        /*0274*/ 	.word	0x00002220
        /*0278*/ 	.word	0x000000ff
        /*027c*/ 	.word	0x0000a028
        /*0280*/ 	.short	0x0108
        /*0282*/ 	.byte	0x08
	.zero		1


	//   ....[16]....
        /*0284*/ 	.word	0x00002270
        /*0288*/ 	.word	0x000000ff
        /*028c*/ 	.word	0x0000a010
        /*0290*/ 	.short	0x0108
        /*0292*/ 	.byte	0x08
	.zero		1


	//   ....[17]....
        /*0294*/ 	.word	0x00002280
        /*0298*/ 	.word	0x000000ff
        /*029c*/ 	.word	0x0000a030
        /*02a0*/ 	.short	0x0108
        /*02a2*/ 	.byte	0x08
	.zero		1


	//   ....[18]....
        /*02a4*/ 	.word	0x000022d0
        /*02a8*/ 	.word	0x000000ff
        /*02ac*/ 	.word	0x0000a018
        /*02b0*/ 	.short	0x0108
        /*02b2*/ 	.byte	0x08
	.zero		1


	//   ....[19]....
        /*02b4*/ 	.word	0x000022e0
        /*02b8*/ 	.word	0x000000ff
        /*02bc*/ 	.word	0x0000a038
        /*02c0*/ 	.short	0x0108
        /*02c2*/ 	.byte	0x08
	.zero		1


	//   ....[20]....
        /*02c4*/ 	.word	0x00002c90
        /*02c8*/ 	.word	0x000000ff
        /*02cc*/ 	.word	0x0000a000
        /*02d0*/ 	.short	0x010a
        /*02d2*/ 	.byte	0x08
	.zero		1


	//   ....[21]....
        /*02d4*/ 	.word	0x00002cc0
        /*02d8*/ 	.word	0x000000ff
        /*02dc*/ 	.word	0x0000a020
        /*02e0*/ 	.short	0x010a
        /*02e2*/ 	.byte	0x08
	.zero		1


	//   ....[22]....
        /*02e4*/ 	.word	0x00002cf0
        /*02e8*/ 	.word	0x000000ff
        /*02ec*/ 	.word	0x0000a000
        /*02f0*/ 	.short	0x010a
        /*02f2*/ 	.byte	0x09
	.zero		1


	//   ....[23]....
        /*02f4*/ 	.word	0x00002d20
        /*02f8*/ 	.word	0x000000ff
        /*02fc*/ 	.word	0x0000a020
        /*0300*/ 	.short	0x010a
        /*0302*/ 	.byte	0x09
	.zero		1


	//----- nvinfo : EIATTR_NUM_MBARRIERS
	.align		4
.L_48:
        /*0304*/ 	.byte	0x03, 0x38
        /*0306*/ 	.short	0x0008


	//----- nvinfo : EIATTR_EXIT_INSTR_OFFSETS
	.align		4
        /*0308*/ 	.byte	0x04, 0x1c
        /*030a*/ 	.short	(.L_50 - .L_49)


	//   ....[0]....
.L_49:
        /*030c*/ 	.word	0x00002c80


	//----- nvinfo : EIATTR_REQNTID
	.align		4
.L_50:
        /*0310*/ 	.byte	0x04, 0x10
        /*0312*/ 	.short	(.L_52 - .L_51)
.L_51:
        /*0314*/ 	.word	0x00000080
        /*0318*/ 	.word	0x00000001
        /*031c*/ 	.word	0x00000001


	//----- nvinfo : EIATTR_CRS_STACK_SIZE
	.align		4
.L_52:
        /*0320*/ 	.byte	0x04, 0x1e
        /*0322*/ 	.short	(.L_54 - .L_53)
.L_53:
        /*0324*/ 	.word	0x00000000


	//----- nvinfo : EIATTR_CBANK_PARAM_SIZE
	.align		4
.L_54:
        /*0328*/ 	.byte	0x03, 0x19
        /*032a*/ 	.short	0x0050


	//----- nvinfo : EIATTR_PARAM_CBANK
	.align		4
        /*032c*/ 	.byte	0x04, 0x0a
        /*032e*/ 	.short	(.L_56 - .L_55)
	.align		4
.L_55:
        /*0330*/ 	.word	index@(.nv.constant0.gluon_tcgen05)
        /*0334*/ 	.short	0x0380
        /*0336*/ 	.short	0x0050


	//----- nvinfo : EIATTR_SW_WAR
	.align		4
.L_56:
        /*0338*/ 	.byte	0x04, 0x36
        /*033a*/ 	.short	(.L_58 - .L_57)
.L_57:
        /*033c*/ 	.word	0x00000008
.L_58:


//--------------------- .nv.compat                --------------------------
	.section	.nv.compat,"",@"SHT_CUDA_COMPAT_INFO"
	.align	4
        /*0000*/ 	.byte	0x02, 0x02, 0x02, 0x00, 0x02, 0x05, 0x05, 0x00, 0x02, 0x03, 0x03, 0x00, 0x02, 0x06, 0x01, 0x00


//--------------------- .nv.callgraph             --------------------------
	.section	.nv.callgraph,"",@"SHT_CUDA_CALLGRAPH"
	.align	4
	.sectionentsize	8
	.align		4
        /*0000*/ 	.word	0x00000000
	.align		4
        /*0004*/ 	.word	0xffffffff
	.align		4
        /*0008*/ 	.word	0x00000000
	.align		4
        /*000c*/ 	.word	0xfffffffe
	.align		4
        /*0010*/ 	.word	0x00000000
	.align		4
        /*0014*/ 	.word	0xfffffffd
	.align		4
        /*0018*/ 	.word	0x00000000
	.align		4
        /*001c*/ 	.word	0xfffffffc


//--------------------- .text.gluon_tcgen05       --------------------------
	.section	.text.gluon_tcgen05,"ax",@progbits
	.align	128
        .global         gluon_tcgen05
        .type           gluon_tcgen05,@function
        .size           gluon_tcgen05,(.L_x_86 - gluon_tcgen05)
        .other          gluon_tcgen05,@"STO_CUDA_ENTRY STV_DEFAULT"
gluon_tcgen05:
.text.gluon_tcgen05:
[----:B------:R-:W1:Y:S01]  /*0000*/  LDC R1, c[0x0][0x37c] ;  /* 0x0000df00ff017b82 */ /* 0x000e620000000800 */
[----:B------:R-:W2:Y:S02]  /*0010*/  S2R R0, SR_TID.X ;  /* 0x0000000000007919 */ /* 0x000ea40000002100 */
[----:B--2---:R-:W-:-:S13]  /*0020*/  ISETP.GE.U32.AND P2, PT, R0, 0x20, PT ;  /* 0x000000200000780c */ /* 0x004fda0003f46070 */
[----:B------:R-:W-:Y:S05]  /*0030*/  @P2 BRA `(.L_x_0) ;  /* 0x0000000000b82947 */ /* 0x000fea0003800000 */
[----:B------:R-:W2:Y:S01]  /*0040*/  S2UR UR6, SR_CgaCtaId ;  /* 0x00000000000679c3 */ /* 0x000ea20000008800 */
[----:B------:R-:W-:Y:S01]  /*0050*/  NOP ;  /* 0x0000000000007918 */ /* 0x000fe20000000000 */
[----:B------:R-:W-:Y:S02]  /*0060*/  UMOV UR4, 0x40 ;  /* 0x0000004000047882 */ /* 0x000fe40000000000 */
[----:B--2---:R-:W-:-:S09]  /*0070*/  ULEA UR4, UR6, UR4, 0x18 ;  /* 0x0000000406047291 */ /* 0x004fd2000f8ec0ff */
[----:B------:R-:W2:Y:S01]  /*0080*/  LDS.U8 R2, [UR4] ;  /* 0x00000004ff027984 */ /* 0x000ea20008000000 */
[----:B------:R-:W-:Y:S02]  /*0090*/  UMOV UR4, 0x400 ;  /* 0x0000040000047882 */ /* 0x000fe40000000000 */
[----:B------:R-:W-:Y:S01]  /*00a0*/  ULEA UR4, UR6, UR4, 0x18 ;  /* 0x0000000406047291 */ /* 0x000fe2000f8ec0ff */
[----:B--2---:R-:W-:-:S13]  /*00b0*/  ISETP.NE.AND P0, PT, R2, RZ, PT ;  /* 0x000000ff0200720c */ /* 0x004fda0003f05270 */
[----:B------:R-:W-:Y:S05]  /*00c0*/  @P0 BRA `(.L_x_1) ;  /* 0x00000000007c0947 */ /* 0x000fea0003800000 */
[----:B------:R-:W-:-:S13]  /*00d0*/  ELECT P0, URZ, PT ;  /* 0x0000000000ff782f */ /* 0x000fda0003800000 */
[----:B------:R-:W-:Y:S05]  /*00e0*/  @!P0 BRA `(.L_x_2) ;  /* 0x0000000000848947 */ /* 0x000fea0003800000 */
[----:B------:R-:W-:Y:S01]  /*00f0*/  UMOV UR5, 0x8 ;  /* 0x0000000800057882 */ /* 0x000fe20000000000 */
[----:B------:R-:W-:Y:S02]  /*0100*/  IMAD.MOV.U32 R5, RZ, RZ, 0x1 ;  /* 0x00000001ff057424 */ /* 0x000fe400078e00ff */
[----:B------:R-:W-:Y:S02]  /*0110*/  IMAD.MOV.U32 R3, RZ, RZ, 0xff ;  /* 0x000000ffff037424 */ /* 0x000fe400078e00ff */
[----:B------:R-:W-:Y:S04]  /*0120*/  DEPBAR.LE SB2, 0x36 ;  /* 0x0000ad800000791a */ /* 0x000fe80000000000 */
[----:B------:R-:W2:Y:S02]  /*0130*/  UTCATOMSWS.FIND_AND_SET.ALIGN UP0, UR5, UR5 ;  /* 0x00000005000575e3 */ /* 0x000ea40008000800 */
[----:B--2---:R-:W-:-:S04]  /*0140*/  PLOP3.LUT P0, PT, PT, PT, UP0, 0x80, 0x8 ;  /* 0x000000000008781c */ /* 0x004fc80003f0f008 */
[----:B------:R-:W-:-:S04]  /*0150*/  SEL R2, RZ, 0xffffffff, !P0 ;  /* 0xffffffffff027807 */ /* 0x000fc80004000000 */
[----:B------:R-:W-:Y:S01]  /*0160*/  ISETP.NE.AND P0, PT, R2, RZ, PT ;  /* 0x000000ff0200720c */ /* 0x000fe20003f05270 */
[----:B------:R-:W-:-:S12]  /*0170*/  IMAD.U32 R2, RZ, RZ, UR5 ;  /* 0x00000005ff027e24 */ /* 0x000fd8000f8e00ff */
[----:B------:R-:W-:Y:S05]  /*0180*/  @P0 BRA `(.L_x_3) ;  /* 0x0000000000240947 */ /* 0x000fea0003800000 */
.L_x_4:
[----:B------:R-:W-:Y:S05]  /*0190*/  NANOSLEEP 0x64 ;  /* 0x000000640000795d */ /* 0x000fea0003800000 */
[----:B------:R-:W-:-:S05]  /*01a0*/  UMOV UR5, 0x8 ;  /* 0x0000000800057882 */ /* 0x000fca0000000000 */
[----:B------:R-:W-:Y:S04]  /*01b0*/  DEPBAR.LE SB2, 0x36 ;  /* 0x0000ad800000791a */ /* 0x000fe80000000000 */
[----:B------:R-:W2:Y:S02]  /*01c0*/  UTCATOMSWS.FIND_AND_SET.ALIGN UP0, UR5, UR5 ;  /* 0x00000005000575e3 */ /* 0x000ea40008000800 */
[----:B--2---:R-:W-:-:S04]  /*01d0*/  PLOP3.LUT P0, PT, PT, PT, UP0, 0x80, 0x8 ;  /* 0x000000000008781c */ /* 0x004fc80003f0f008 */
[----:B------:R-:W-:-:S04]  /*01e0*/  SEL R2, RZ, 0xffffffff, !P0 ;  /* 0xffffffffff027807 */ /* 0x000fc80004000000 */
[----:B------:R-:W-:Y:S01]  /*01f0*/  ISETP.NE.AND P0, PT, R2, RZ, PT ;  /* 0x000000ff0200720c */ /* 0x000fe20003f05270 */
[----:B------:R-:W-:-:S12]  /*0200*/  IMAD.U32 R2, RZ, RZ, UR5 ;  /* 0x00000005ff027e24 */ /* 0x000fd8000f8e00ff */
[----:B------:R-:W-:Y:S05]  /*0210*/  @!P0 BRA `(.L_x_4) ;  /* 0xfffffffc00dc8947 */ /* 0x000fea000383ffff */
.L_x_3:
[C---:B------:R-:W-:Y:S01]  /*0220*/  VIADD R4, R2.reuse, 0x10 ;  /* 0x0000001002047836 */ /* 0x040fe20000000000 */
[----:B------:R-:W-:Y:S01]  /*0230*/  UMOV UR5, 0x50 ;  /* 0x0000005000057882 */ /* 0x000fe20000000000 */
[----:B------:R-:W-:Y:S01]  /*0240*/  SHF.L.U32 R3, R3, R2, RZ ;  /* 0x0000000203037219 */ /* 0x000fe200000006ff */
[----:B------:R-:W-:Y:S01]  /*0250*/  ULEA UR5, UR6, UR5, 0x18 ;  /* 0x0000000506057291 */ /* 0x000fe2000f8ec0ff */
[----:B------:R-:W-:Y:S01]  /*0260*/  IMAD.SHL.U32 R2, R2, 0x20, RZ ;  /* 0x0000002002027824 */ /* 0x000fe200078e00ff */
[----:B------:R-:W-:-:S04]  /*0270*/  SHF.L.U32 R4, R5, R4, RZ ;  /* 0x0000000405047219 */ /* 0x000fc800000006ff */
[----:B------:R-:W-:-:S05]  /*0280*/  LOP3.LUT R3, R4, R3, RZ, 0xfc, !PT ;  /* 0x0000000304037212 */ /* 0x000fca00078efcff */
[----:B------:R2:W-:Y:S04]  /*0290*/  ATOMS.OR RZ, [UR5], R3 ;  /* 0x00000003ffff798c */ /* 0x0005e8000b000005 */
[----:B------:R2:W-:Y:S01]  /*02a0*/  STS [UR4], R2 ;  /* 0x00000002ff007988 */ /* 0x0005e20008000804 */
[----:B------:R-:W-:Y:S05]  /*02b0*/  BRA `(.L_x_2) ;  /* 0x0000000000107947 */ /* 0x000fea0003800000 */
.L_x_1:
[----:B------:R-:W-:Y:S01]  /*02c0*/  IMAD.MOV.U32 R3, RZ, RZ, -0x1 ;  /* 0xffffffffff037424 */ /* 0x000fe200078e00ff */
[----:B------:R-:W-:-:S04]  /*02d0*/  MOV R2, 0x300 ;  /* 0x0000030000027802 */ /* 0x000fc80000000f00 */
[----:B------:R2:W-:Y:S03]  /*02e0*/  STS [UR4], R3 ;  /* 0x00000003ff007988 */ /* 0x0005e60008000804 */
[----:B-12---:R-:W-:Y:S05]  /*02f0*/  CALL.REL.NOINC `($__internal_1_$__cuda_sm10x_tcgen05_guardrail_trap_phase_invalid_during_alloc) ;  /* 0x0000002800a07944 */ /* 0x006fea0003c00000 */
.L_x_2:
[----:B------:R-:W-:Y:S05]  /*0300*/  WARPSYNC.ALL ;  /* 0x0000000000007948 */ /* 0x000fea0003800000 */
[----:B------:R-:W-:Y:S01]  /*0310*/  NOP ;  /* 0x0000000000007918 */ /* 0x000fe20000000000 */
.L_x_0:
[----:B------:R-:W3:Y:S08]  /*0320*/  S2UR UR4, SR_CgaCtaId ;  /* 0x00000000000479c3 */ /* 0x000ef00000008800 */
[----:B------:R-:W-:Y:S01]  /*0330*/  BAR.SYNC.DEFER_BLOCKING 0x0 ;  /* 0x0000000000007b1d */ /* 0x000fe20000010000 */
[----:B------:R-:W-:-:S05]  /*0340*/  LOP3.LUT R132, R0, 0x7f, RZ, 0xc0, !PT ;  /* 0x0000007f00847812 */ /* 0x000fca00078ec0ff */
[----:B------:R-:W-:Y:S02]  /*0350*/  UMOV UR8, 0x400 ;  /* 0x0000040000087882 */ /* 0x000fe40000000000 */
[----:B------:R-:W4:Y:S08]  /*0360*/  LDC R10, c[0x0][0x3a0] ;  /* 0x0000e800ff0a7b82 */ /* 0x000f300000000800 */
[----:B------:R-:W5:Y:S01]  /*0370*/  S2UR UR15, SR_CTAID.Y ;  /* 0x00000000000f79c3 */ /* 0x000f620000002600 */
[----:B---3--:R-:W-:-:S09]  /*0380*/  ULEA UR8, UR4, UR8, 0x18 ;  /* 0x0000000804087291 */ /* 0x008fd2000f8ec0ff */
[----:B--2---:R-:W2:Y:S01]  /*0390*/  LDS R3, [UR8] ;  /* 0x00000008ff037984 */ /* 0x004ea20008000800 */
[----:B------:R-:W-:Y:S06]  /*03a0*/  BAR.SYNC.DEFER_BLOCKING 0x0 ;  /* 0x0000000000007b1d */ /* 0x000fec0000010000 */
[----:B------:R-:W-:Y:S05]  /*03b0*/  @P2 BRA `(.L_x_5) ;  /* 0x0000000000182947 */ /* 0x000fea0003800000 */
[----:B------:R-:W-:Y:S01]  /*03c0*/  ELECT P0, URZ, PT ;  /* 0x0000000000ff782f */ /* 0x000fe20003800000 */
[----:B------:R-:W-:Y:S01]  /*03d0*/  IMAD.MOV.U32 R2, RZ, RZ, 0x1 ;  /* 0x00000001ff027424 */ /* 0x000fe200078e00ff */
[----:B------:R-:W-:Y:S01]  /*03e0*/  UMOV UR5, 0x40 ;  /* 0x0000004000057882 */ /* 0x000fe20000000000 */
[----:B------:R-:W-:Y:S01]  /*03f0*/  UVIRTCOUNT.DEALLOC.SMPOOL 0x80 ;  /* 0x000000800000784c */ /* 0x000fe20000000000 */
[----:B------:R-:W-:-:S09]  /*0400*/  ULEA UR5, UR4, UR5, 0x18 ;  /* 0x0000000504057291 */ /* 0x000fd2000f8ec0ff */
[----:B------:R3:W-:Y:S03]  /*0410*/  @P0 STS.U8 [UR5], R2 ;  /* 0x00000002ff000988 */ /* 0x0007e60008000005 */
.L_x_5:
[----:B------:R-:W3:Y:S01]  /*0420*/  S2UR UR4, SR_CTAID.Z ;  /* 0x00000000000479c3 */ /* 0x000ee20000002700 */
[----:B------:R-:W5:Y:S01]  /*0430*/  LDCU UR5, c[0x0][0x370] ;  /* 0x00006e00ff0577ac */ /* 0x000f620008000800 */
[----:B------:R-:W-:Y:S01]  /*0440*/  ISETP.GE.U32.AND P0, PT, R132, 0x20, PT ;  /* 0x000000208400780c */ /* 0x000fe20003f06070 */
[----:B----4-:R-:W-:Y:S01]  /*0450*/  VIADD R5, R10, 0xffffffff ;  /* 0xffffffff0a057836 */ /* 0x010fe20000000000 */
[C---:B------:R-:W-:Y:S01]  /*0460*/  ISETP.NE.U32.AND P3, PT, R132.reuse, RZ, PT ;  /* 0x000000ff8400720c */ /* 0x040fe20003f65070 */
[----:B------:R-:W3:Y:S01]  /*0470*/  LDCU UR6, c[0x0][0x374] ;  /* 0x00006e80ff0677ac */ /* 0x000ee20008000800 */
[----:B------:R-:W-:Y:S01]  /*0480*/  LEA R4, R132, UR8, 0x2 ;  /* 0x0000000884047c11 */ /* 0x000fe2000f8e10ff */
[----:B------:R-:W-:Y:S01]  /*0490*/  BSSY.RECONVERGENT B0, `(.L_x_6) ;  /* 0x0000015000007945 */ /* 0x000fe20003800200 */
[----:B------:R-:W5:Y:S01]  /*04a0*/  S2UR UR7, SR_CTAID.X ;  /* 0x00000000000779c3 */ /* 0x000f620000002500 */
[----:B------:R-:W4:Y:S01]  /*04b0*/  LDCU.64 UR20, c[0x0][0x3c0] ;  /* 0x00007800ff1477ac */ /* 0x000f220008000a00 */
[----:B--2---:R-:W-:-:S05]  /*04c0*/  R2UR UR23, R3 ;  /* 0x00000000031772ca */ /* 0x004fca00000e0000 */
[----:B------:R2:W-:Y:S01]  /*04d0*/  @!P0 STS [R4], RZ ;  /* 0x000000ff04008388 */ /* 0x0005e20000000800 */
[----:B------:R-:W1:Y:S01]  /*04e0*/  LDC R6, c[0x0][0x398] ;  /* 0x0000e600ff067b82 */ /* 0x000e620000000800 */
[----:B------:R-:W-:Y:S02]  /*04f0*/  NOP ;  /* 0x0000000000007918 */ /* 0x000fe40000000000 */
[----:B------:R2:W-:Y:S01]  /*0500*/  @!P3 STS [UR8+0x20], R5 ;  /* 0x00002005ff00b988 */ /* 0x0005e20008000808 */
[----:B---3-5:R-:W-:-:S04]  /*0510*/  UIMAD UR4, UR4, UR6, UR15 ;  /* 0x00000006040472a4 */ /* 0x028fc8000f8e020f */
[----:B------:R-:W-:-:S04]  /*0520*/  UIMAD UR4, UR4, UR5, UR7 ;  /* 0x00000005040472a4 */ /* 0x000fc8000f8e0207 */
[----:B------:R-:W-:-:S04]  /*0530*/  UIMAD UR4, UR4, 0x180, URZ ;  /* 0x00000180040478a4 */ /* 0x000fc8000f8e02ff */
[----:B----4-:R-:W-:Y:S01]  /*0540*/  UIADD3 UR24, UP0, UPT, UR4, UR20, URZ ;  /* 0x0000001404187290 */ /* 0x010fe2000ff1e0ff */
[----:B-1----:R-:W-:-:S03]  /*0550*/  VIADD R6, R6, 0xffffffff ;  /* 0xffffffff06067836 */ /* 0x002fc60000000000 */
[----:B------:R-:W-:Y:S01]  /*0560*/  ULEA.HI.X.SX32 UR25, UR4, UR21, 0x1, UP0 ;  /* 0x0000001504197291 */ /* 0x000fe200080f0eff */
[----:B--2---:R-:W-:Y:S11]  /*0570*/  @P3 BRA `(.L_x_7) ;  /* 0x0000000000183947 */ /* 0x004ff60003800000 */
[----:B------:R-:W1:Y:S01]  /*0580*/  LDS R2, [UR8+0x8] ;  /* 0x00000808ff027984 */ /* 0x000e620008000800 */
[----:B------:R-:W2:Y:S01]  /*0590*/  LDC.64 R8, c[0x0][0x380] ;  /* 0x0000e000ff087b82 */ /* 0x000ea20000000a00 */
[----:B------:R-:W-:Y:S02]  /*05a0*/  IMAD.MOV.U32 R3, RZ, RZ, 0x70 ;  /* 0x00000070ff037424 */ /* 0x000fe400078e00ff */
[----:B--2---:R2:W-:Y:S03]  /*05b0*/  STS.64 [UR8], R8 ;  /* 0x00000008ff007988 */ /* 0x0045e60008000a08 */
[----:B-1----:R-:W-:-:S05]  /*05c0*/  LOP3.LUT R2, R2, 0x10, R3, 0xd8, !PT ;  /* 0x0000001002027812 */ /* 0x002fca00078ed803 */
[----:B------:R2:W-:Y:S02]  /*05d0*/  STS [UR8+0x8], R2 ;  /* 0x00000802ff007988 */ /* 0x0005e40008000808 */
.L_x_7:
[----:B------:R-:W-:Y:S05]  /*05e0*/  BSYNC.RECONVERGENT B0 ;  /* 0x0000000000007941 */ /* 0x000fea0003800200 */
.L_x_6:
[----:B------:R-:W-:Y:S04]  /*05f0*/  BSSY.RECONVERGENT B0, `(.L_x_8) ;  /* 0x000000a000007945 */ /* 0x000fe80003800200 */
[----:B------:R-:W-:Y:S05]  /*0600*/  @P3 BRA `(.L_x_9) ;  /* 0x0000000000203947 */ /* 0x000fea0003800000 */
[----:B--2---:R-:W1:Y:S01]  /*0610*/  LDS R2, [UR8+0x34] ;  /* 0x00003408ff027984 */ /* 0x004e620008000800 */
[----:B------:R-:W-:Y:S02]  /*0620*/  IMAD.MOV.U32 R3, RZ, RZ, 0x1f000000 ;  /* 0x1f000000ff037424 */ /* 0x000fe400078e00ff */
[----:B------:R-:W-:Y:S01]  /*0630*/  @!P3 IMAD.MOV.U32 R7, RZ, RZ, 0x3f ;  /* 0x0000003fff07b424 */ /* 0x000fe200078e00ff */
[----:B------:R-:W2:Y:S02]  /*0640*/  @!P3 LDS R8, [UR8+0x38] ;  /* 0x00003808ff08b984 */ /* 0x000ea40008000800 */
[----:B-1----:R-:W-:Y:S02]  /*0650*/  LOP3.LUT R2, R2, 0xff000000, R3, 0xb8, !PT ;  /* 0xff00000002027812 */ /* 0x002fe400078eb803 */
[----:B--2---:R-:W-:-:S03]  /*0660*/  @!P3 LOP3.LUT R3, R8, 0xff, R7, 0xb8, !PT ;  /* 0x000000ff0803b812 */ /* 0x004fc600078eb807 */
[----:B------:R1:W-:Y:S04]  /*0670*/  STS [UR8+0x34], R2 ;  /* 0x00003402ff007988 */ /* 0x0003e80008000808 */
[----:B------:R1:W-:Y:S02]  /*0680*/  @!P3 STS [UR8+0x38], R3 ;  /* 0x00003803ff00b988 */ /* 0x0003e40008000808 */
.L_x_9:
[----:B------:R-:W-:Y:S05]  /*0690*/  BSYNC.RECONVERGENT B0 ;  /* 0x0000000000007941 */ /* 0x000fea0003800200 */
.L_x_8:
[----:B------:R-:W-:Y:S04]  /*06a0*/  BSSY.RECONVERGENT B0, `(.L_x_10) ;  /* 0x000000a000007945 */ /* 0x000fe80003800200 */
[----:B------:R-:W-:Y:S05]  /*06b0*/  @P3 BRA `(.L_x_11) ;  /* 0x0000000000203947 */ /* 0x000fea0003800000 */
[----:B-12---:R-:W1:Y:S01]  /*06c0*/  LDS R2, [UR8+0x1c] ;  /* 0x00001c08ff027984 */ /* 0x006e620008000800 */
[----:B------:R-:W2:Y:S03]  /*06d0*/  LDC.64 R8, c[0x0][0x3a8] ;  /* 0x0000ea00ff087b82 */ /* 0x000ea60000000a00 */
[----:B------:R3:W-:Y:S01]  /*06e0*/  STS [UR8+0x24], R6 ;  /* 0x00002406ff007988 */ /* 0x0007e20008000808 */
[--C-:B--2---:R-:W-:Y:S02]  /*06f0*/  SHF.R.U32.HI R7, RZ, 0x4, R9.reuse ;  /* 0x00000004ff077819 */ /* 0x104fe40000011609 */
[----:B------:R-:W-:-:S05]  /*0700*/  SHF.R.U64 R3, R8, 0x4, R9 ;  /* 0x0000000408037819 */ /* 0x000fca0000001209 */
[----:B------:R3:W-:Y:S01]  /*0710*/  STS [UR8+0xc], R3 ;  /* 0x00000c03ff007988 */ /* 0x0007e20008000808 */
[----:B-1----:R-:W-:-:S05]  /*0720*/  LOP3.LUT R2, R2, 0xf, R7, 0xb8, !PT ;  /* 0x0000000f02027812 */ /* 0x002fca00078eb807 */
[----:B------:R3:W-:Y:S02]  /*0730*/  STS [UR8+0x1c], R2 ;  /* 0x00001c02ff007988 */ /* 0x0007e40008000808 */
.L_x_11:
[----:B------:R-:W-:Y:S05]  /*0740*/  BSYNC.RECONVERGENT B0 ;  /* 0x0000000000007941 */ /* 0x000fea0003800200 */
.L_x_10:
[----:B------:R-:W-:Y:S04]  /*0750*/  BSSY.RECONVERGENT B1, `(.L_x_12) ;  /* 0x000001d000017945 */ /* 0x000fe80003800200 */
[----:B------:R-:W-:Y:S04]  /*0760*/  BSSY.RELIABLE B0, `(.L_x_13) ;  /* 0x0000018000007945 */ /* 0x000fe80003800100 */
[----:B------:R-:W-:Y:S05]  /*0770*/  @P3 BRA `(.L_x_14) ;  /* 0x00000000001c3947 */ /* 0x000fea0003800000 */
[----:B-123--:R-:W1:Y:S02]  /*0780*/  LDS R2, [UR8+0x34] ;  /* 0x00003408ff027984 */ /* 0x00ee640008000800 */
[----:B-1----:R-:W-:-:S05]  /*0790*/  LOP3.LUT R2, R2, 0x7, RZ, 0xb8, !PT ;  /* 0x0000000702027812 */ /* 0x002fca00078eb8ff */
[----:B------:R1:W-:Y:S01]  /*07a0*/  STS [UR8+0x34], R2 ;  /* 0x00003402ff007988 */ /* 0x0003e20008000808 */
[----:B------:R-:W-:Y:S05]  /*07b0*/  @P3 BRA `(.L_x_15) ;  /* 0x00000000001c3947 */ /* 0x000fea0003800000 */
[----:B-1----:R-:W1:Y:S02]  /*07c0*/  LDS R2, [UR8+0x34] ;  /* 0x00003408ff027984 */ /* 0x002e640008000800 */
[----:B-1----:R-:W-:-:S05]  /*07d0*/  LOP3.LUT R2, R2, 0x38, RZ, 0xb8, !PT ;  /* 0x0000003802027812 */ /* 0x002fca00078eb8ff */
[----:B------:R4:W-:Y:S02]  /*07e0*/  STS [UR8+0x34], R2 ;  /* 0x00003402ff007988 */ /* 0x0009e40008000808 */
.L_x_14:
[----:B------:R-:W-:Y:S05]  /*07f0*/  @P3 BRA `(.L_x_16) ;  /* 0x00000000001c3947 */ /* 0x000fea0003800000 */
[----:B-1234-:R-:W1:Y:S02]  /*0800*/  LDS R2, [UR8+0x8] ;  /* 0x00000808ff027984 */ /* 0x01ee640008000800 */
[----:B-1----:R-:W-:-:S05]  /*0810*/  LOP3.LUT R2, R2, 0x780, RZ, 0xb8, !PT ;  /* 0x0000078002027812 */ /* 0x002fca00078eb8ff */
[----:B------:R2:W-:Y:S02]  /*0820*/  STS [UR8+0x8], R2 ;  /* 0x00000802ff007988 */ /* 0x0005e40008000808 */
.L_x_15:
[----:B------:R-:W-:Y:S05]  /*0830*/  @P3 BRA `(.L_x_17) ;  /* 0x0000000000283947 */ /* 0x000fea0003800000 */
[----:B-12---:R-:W1:Y:S02]  /*0840*/  LDS R2, [UR8+0x8] ;  /* 0x00000808ff027984 */ /* 0x006e640008000800 */
[----:B-1----:R-:W-:-:S05]  /*0850*/  LOP3.LUT R2, R2, 0x1800, RZ, 0xb8, !PT ;  /* 0x0000180002027812 */ /* 0x002fca00078eb8ff */
[----:B------:R5:W-:Y:S02]  /*0860*/  STS [UR8+0x8], R2 ;  /* 0x00000802ff007988 */ /* 0x000be40008000808 */
.L_x_16:
[----:B------:R-:W-:Y:S05]  /*0870*/  @P3 BREAK.RELIABLE B0 ;  /* 0x0000000000003942 */ /* 0x000fea0003800100 */
[----:B------:R-:W-:Y:S05]  /*0880*/  @P3 BRA `(.L_x_18) ;  /* 0x0000000000243947 */ /* 0x000fea0003800000 */
[----:B-1-3--:R-:W1:Y:S01]  /*0890*/  LDS R3, [UR8+0x8] ;  /* 0x00000808ff037984 */ /* 0x00ae620008000800 */
[----:B--2-45:R-:W-:-:S05]  /*08a0*/  IMAD.MOV.U32 R2, RZ, RZ, 0x6000 ;  /* 0x00006000ff027424 */ /* 0x034fca00078e00ff */
[----:B-1----:R-:W-:-:S04]  /*08b0*/  LOP3.LUT R2, R3, 0x2000, R2, 0xd8, !PT ;  /* 0x0000200003027812 */ /* 0x002fc800078ed802 */
[----:B------:R-:W-:-:S05]  /*08c0*/  LOP3.LUT R2, R2, 0x400000, RZ, 0xb8, !PT ;  /* 0x0040000002027812 */ /* 0x000fca00078eb8ff */
[----:B------:R3:W-:Y:S02]  /*08d0*/  STS [UR8+0x8], R2 ;  /* 0x00000802ff007988 */ /* 0x0007e40008000808 */
.L_x_17:
[----:B------:R-:W-:Y:S05]  /*08e0*/  BSYNC.RELIABLE B0 ;  /* 0x0000000000007941 */ /* 0x000fea0003800100 */
.L_x_13:
[----:B-123--:R-:W1:Y:S02]  /*08f0*/  @!P3 LDS R2, [UR8+0x8] ;  /* 0x00000808ff02b984 */ /* 0x00ee640008000800 */
[----:B-1----:R-:W-:-:S05]  /*0900*/  @!P3 LOP3.LUT R2, R2, 0x8000, RZ, 0xb8, !PT ;  /* 0x000080000202b812 */ /* 0x002fca00078eb8ff */
[----:B------:R1:W-:Y:S02]  /*0910*/  @!P3 STS [UR8+0x8], R2 ;  /* 0x00000802ff00b988 */ /* 0x0003e40008000808 */
.L_x_18:
[----:B------:R-:W-:Y:S05]  /*0920*/  BSYNC.RECONVERGENT B1 ;  /* 0x0000000000017941 */ /* 0x000fea0003800200 */
.L_x_12:
[----:B------:R-:W-:Y:S05]  /*0930*/  WARPSYNC.ALL ;  /* 0x0000000000007948 */ /* 0x000fea0003800000 */
[----:B------:R-:W-:Y:S01]  /*0940*/  NOP ;  /* 0x0000000000007918 */ /* 0x000fe20000000000 */
[----:B------:R-:W-:Y:S05]  /*0950*/  @P0 BRA `(.L_x_19) ;  /* 0x0000000000300947 */ /* 0x000fea0003800000 */
[----:B-12345:R-:W1:Y:S01]  /*0960*/  S2R R2, SR_LANEID ;  /* 0x0000000000027919 */ /* 0x03ee620000000000 */
[----:B------:R-:W-:Y:S05]  /*0970*/  WARPSYNC.ALL ;  /* 0x0000000000007948 */ /* 0x000fea0003800000 */
[----:B------:R-:W-:Y:S01]  /*0980*/  NOP ;  /* 0x0000000000007918 */ /* 0x000fe20000000000 */
[----:B-1----:R-:W-:-:S05]  /*0990*/  IMAD.SHL.U32 R7, R2, 0x4, RZ ;  /* 0x0000000402077824 */ /* 0x002fca00078e00ff */
[----:B------:R-:W1:Y:S01]  /*09a0*/  LDS R9, [R7+UR8] ;  /* 0x0000000807097984 */ /* 0x000e620008000800 */
[----:B------:R-:W-:-:S05]  /*09b0*/  IADD3 R2, P1, PT, R7, UR24, RZ ;  /* 0x0000001807027c10 */ /* 0x000fca000ff3e0ff */
[----:B------:R-:W-:-:S05]  /*09c0*/  IMAD.X R3, RZ, RZ, UR25, P1 ;  /* 0x00000019ff037e24 */ /* 0x000fca00088e06ff */
[----:B-1----:R1:W2:Y:S01]  /*09d0*/  ATOMG.E.EXCH.STRONG.GPU PT, RZ, [R2], R9 ;  /* 0x0000000902ff73a8 */ /* 0x0022a200041ee100 */
[----:B------:R-:W-:-:S04]  /*09e0*/  DEPBAR {5,4,3,2,1,0} ;  /* 0x0000003f0000791a */ /* 0x000fc80000000000 */
[----:B------:R-:W3:Y:S02]  /*09f0*/  CCTL.E.C.LDCU.IV.DEEP [UR24] ;  /* 0x0000000018007540 */ /* 0x000ee40009c08000 */
[----:B---3--:R1:W-:Y:S01]  /*0a00*/  UTMACCTL.IV [UR24] ;  /* 0x00000000180079b9 */ /* 0x0083e20008000000 */
[----:B------:R-:W-:Y:S01]  /*0a10*/  NOP ;  /* 0x0000000000007918 */ /* 0x000fe20000000000 */
.L_x_19:
[----:B------:R-:W-:Y:S05]  /*0a20*/  @P0 BRA `(.L_x_20) ;  /* 0x00000000000c0947 */ /* 0x000fea0003800000 */
[----:B------:R0:W-:Y:S01]  /*0a30*/  UTMACMDFLUSH ;  /* 0x00000000000079b7 */ /* 0x0001e20000000000 */
[----:B------:R-:W-:Y:S05]  /*0a40*/  @P0 BRA `(.L_x_20) ;  /* 0x0000000000040947 */ /* 0x000fea0003800000 */
[----:B------:R-:W-:-:S04]  /*0a50*/  DEPBAR.LE SB0, 0x0 ;  /* 0x000080000000791a */ /* 0x000fc80000000000 */
.L_x_20:
[----:B------:R-:W-:Y:S05]  /*0a60*/  WARPSYNC.ALL ;  /* 0x0000000000007948 */ /* 0x000fea0003800000 */
[----:B------:R-:W-:Y:S01]  /*0a70*/  NOP ;  /* 0x0000000000007918 */ /* 0x000fe20000000000 */
[----:B--2---:R-:W-:Y:S06]  /*0a80*/  BAR.SYNC.DEFER_BLOCKING 0x0 ;  /* 0x0000000000007b1d */ /* 0x004fec0000010000 */
[----:B------:R-:W-:Y:S02]  /*0a90*/  BSSY.RECONVERGENT B1, `(.L_x_21) ;  /* 0x000000b000017945 */ /* 0x000fe40003800200 */
[----:B------:R-:W-:Y:S06]  /*0aa0*/  BAR.SYNC.DEFER_BLOCKING 0x0 ;  /* 0x0000000000007b1d */ /* 0x000fec0000010000 */
[----:B------:R2:W-:Y:S01]  /*0ab0*/  @!P0 STS [R4], RZ ;  /* 0x000000ff04008388 */ /* 0x0005e20000000800 */
[----:B------:R-:W-:Y:S01]  /*0ac0*/  NOP ;  /* 0x0000000000007918 */ /* 0x000fe20000000000 */
[----:B------:R-:W-:Y:S05]  /*0ad0*/  @P3 BRA `(.L_x_22) ;  /* 0x0000000000183947 */ /* 0x000fea0003800000 */
[----:B-1-345:R-:W1:Y:S01]  /*0ae0*/  LDS R2, [UR8+0x8] ;  /* 0x00000808ff027984 */ /* 0x03ae620008000800 */
[----:B------:R-:W3:Y:S01]  /*0af0*/  LDC.64 R8, c[0x0][0x388] ;  /* 0x0000e200ff087b82 */ /* 0x000ee20000000a00 */
[----:B------:R-:W-:Y:S02]  /*0b00*/  IMAD.MOV.U32 R3, RZ, RZ, 0x70 ;  /* 0x00000070ff037424 */ /* 0x000fe400078e00ff */
[----:B---3--:R3:W-:Y:S03]  /*0b10*/  STS.64 [UR8], R8 ;  /* 0x00000008ff007988 */ /* 0x0087e60008000a08 */
[----:B-1----:R-:W-:-:S05]  /*0b20*/  LOP3.LUT R2, R2, 0x10, R3, 0xd8, !PT ;  /* 0x0000001002027812 */ /* 0x002fca00078ed803 */
[----:B------:R3:W-:Y:S02]  /*0b30*/  STS [UR8+0x8], R2 ;  /* 0x00000802ff007988 */ /* 0x0007e40008000808 */
.L_x_22:
[----:B-1----:R-:W-:Y:S05]  /*0b40*/  BSYNC.RECONVERGENT B1 ;  /* 0x0000000000017941 */ /* 0x002fea0003800200 */
.L_x_21:
[----:B------:R-:W-:Y:S04]  /*0b50*/  BSSY.RECONVERGENT B2, `(.L_x_23) ;  /* 0x000000f000027945 */ /* 0x000fe80003800200 */
[----:B------:R-:W-:Y:S04]  /*0b60*/  BSSY.RELIABLE B1, `(.L_x_24) ;  /* 0x000000c000017945 */ /* 0x000fe80003800100 */
[----:B------:R-:W-:Y:S05]  /*0b70*/  @P3 BRA `(.L_x_25) ;  /* 0x0000000000283947 */ /* 0x000fea0003800000 */
[----:B---345:R-:W1:Y:S01]  /*0b80*/  LDS R2, [UR8+0x34] ;  /* 0x00003408ff027984 */ /* 0x038e620008000800 */
[----:B------:R-:W-:Y:S01]  /*0b90*/  IMAD.MOV.U32 R3, RZ, RZ, 0x1f000000 ;  /* 0x1f000000ff037424 */ /* 0x000fe200078e00ff */
[----:B------:R-:W-:Y:S05]  /*0ba0*/  @P3 BREAK.RELIABLE B1 ;  /* 0x0000000000013942 */ /* 0x000fea0003800100 */
[----:B-1----:R-:W-:-:S05]  /*0bb0*/  LOP3.LUT R2, R2, 0xff000000, R3, 0xb8, !PT ;  /* 0xff00000002027812 */ /* 0x002fca00078eb803 */
[----:B------:R1:W-:Y:S01]  /*0bc0*/  STS [UR8+0x34], R2 ;  /* 0x00003402ff007988 */ /* 0x0003e20008000808 */
[----:B------:R-:W-:Y:S05]  /*0bd0*/  @P3 BRA `(.L_x_26) ;  /* 0x0000000000183947 */ /* 0x000fea0003800000 */
[----:B-1----:R-:W1:Y:S01]  /*0be0*/  LDS R2, [UR8+0x38] ;  /* 0x00003808ff027984 */ /* 0x002e620008000800 */
[----:B------:R-:W-:-:S05]  /*0bf0*/  IMAD.MOV.U32 R3, RZ, RZ, 0xff ;  /* 0x000000ffff037424 */ /* 0x000fca00078e00ff */
[----:B-1----:R-:W-:-:S05]  /*0c00*/  LOP3.LUT R2, R2, 0xff, R3, 0xb8, !PT ;  /* 0x000000ff02027812 */ /* 0x002fca00078eb803 */
[----:B------:R1:W-:Y:S02]  /*0c10*/  STS [UR8+0x38], R2 ;  /* 0x00003802ff007988 */ /* 0x0003e40008000808 */
.L_x_25:
[----:B------:R-:W-:Y:S05]  /*0c20*/  BSYNC.RELIABLE B1 ;  /* 0x0000000000017941 */ /* 0x000fea0003800100 */
.L_x_24:
[----:B------:R1:W-:Y:S02]  /*0c30*/  @!P3 STS [UR8+0x20], R5 ;  /* 0x00002005ff00b988 */ /* 0x0003e40008000808 */
.L_x_26:
[----:B------:R-:W-:Y:S05]  /*0c40*/  BSYNC.RECONVERGENT B2 ;  /* 0x0000000000027941 */ /* 0x000fea0003800200 */
.L_x_23:
[----:B------:R-:W-:Y:S05]  /*0c50*/  WARPSYNC.ALL ;  /* 0x0000000000007948 */ /* 0x000fea0003800000 */
[----:B------:R-:W-:Y:S01]  /*0c60*/  NOP ;  /* 0x0000000000007918 */ /* 0x000fe20000000000 */
[----:B-1----:R-:W1:Y:S01]  /*0c70*/  LDC R5, c[0x0][0x39c] ;  /* 0x0000e700ff057b82 */ /* 0x002e620000000800 */
[----:B------:R-:W-:Y:S01]  /*0c80*/  BSSY.RECONVERGENT B2, `(.L_x_27) ;  /* 0x000000b000027945 */ /* 0x000fe20003800200 */
[----:B-1----:R-:W-:-:S03]  /*0c90*/  VIADD R5, R5, 0xffffffff ;  /* 0xffffffff05057836 */ /* 0x002fc60000000000 */
[----:B------:R-:W-:Y:S05]  /*0ca0*/  @P3 BRA `(.L_x_28) ;  /* 0x0000000000203947 */ /* 0x000fea0003800000 */
[----:B---345:R-:W1:Y:S01]  /*0cb0*/  LDS R2, [UR8+0x1c] ;  /* 0x00001c08ff027984 */ /* 0x038e620008000800 */
[----:B------:R-:W3:Y:S03]  /*0cc0*/  LDC.64 R8, c[0x0][0x3b0] ;  /* 0x0000ec00ff087b82 */ /* 0x000ee60000000a00 */
[----:B------:R4:W-:Y:S01]  /*0cd0*/  STS [UR8+0x24], R5 ;  /* 0x00002405ff007988 */ /* 0x0009e20008000808 */
[--C-:B---3--:R-:W-:Y:S02]  /*0ce0*/  SHF.R.U32.HI R7, RZ, 0x4, R9.reuse ;  /* 0x00000004ff077819 */ /* 0x108fe40000011609 */
[----:B------:R-:W-:-:S05]  /*0cf0*/  SHF.R.U64 R3, R8, 0x4, R9 ;  /* 0x0000000408037819 */ /* 0x000fca0000001209 */
[----:B------:R4:W-:Y:S01]  /*0d00*/  STS [UR8+0xc], R3 ;  /* 0x00000c03ff007988 */ /* 0x0009e20008000808 */
[----:B-1----:R-:W-:-:S05]  /*0d10*/  LOP3.LUT R2, R2, 0xf, R7, 0xb8, !PT ;  /* 0x0000000f02027812 */ /* 0x002fca00078eb807 */
[----:B------:R4:W-:Y:S02]  /*0d20*/  STS [UR8+0x1c], R2 ;  /* 0x00001c02ff007988 */ /* 0x0009e40008000808 */
.L_x_28:
[----:B------:R-:W-:Y:S05]  /*0d30*/  BSYNC.RECONVERGENT B2 ;  /* 0x0000000000027941 */ /* 0x000fea0003800200 */
.L_x_27:
[----:B------:R-:W-:Y:S04]  /*0d40*/  BSSY.RECONVERGENT B3, `(.L_x_29) ;  /* 0x000001d000037945 */ /* 0x000fe80003800200 */
[----:B------:R-:W-:Y:S04]  /*0d50*/  BSSY.RELIABLE B2, `(.L_x_30) ;  /* 0x0000018000027945 */ /* 0x000fe80003800100 */
[----:B------:R-:W-:Y:S05]  /*0d60*/  @P3 BRA `(.L_x_31) ;  /* 0x00000000001c3947 */ /* 0x000fea0003800000 */
[----:B---345:R-:W1:Y:S02]  /*0d70*/  LDS R2, [UR8+0x34] ;  /* 0x00003408ff027984 */ /* 0x038e640008000800 */
[----:B-1----:R-:W-:-:S05]  /*0d80*/  LOP3.LUT R2, R2, 0x7, RZ, 0xb8, !PT ;  /* 0x0000000702027812 */ /* 0x002fca00078eb8ff */
[----:B------:R1:W-:Y:S01]  /*0d90*/  STS [UR8+0x34], R2 ;  /* 0x00003402ff007988 */ /* 0x0003e20008000808 */
[----:B------:R-:W-:Y:S05]  /*0da0*/  @P3 BRA `(.L_x_32) ;  /* 0x00000000001c3947 */ /* 0x000fea0003800000 */
[----:B-1----:R-:W1:Y:S02]  /*0db0*/  LDS R2, [UR8+0x34] ;  /* 0x00003408ff027984 */ /* 0x002e640008000800 */
[----:B-1----:R-:W-:-:S05]  /*0dc0*/  LOP3.LUT R2, R2, 0x38, RZ, 0xb8, !PT ;  /* 0x0000003802027812 */ /* 0x002fca00078eb8ff */
[----:B------:R1:W-:Y:S02]  /*0dd0*/  STS [UR8+0x34], R2 ;  /* 0x00003402ff007988 */ /* 0x0003e40008000808 */
.L_x_31:
[----:B------:R-:W-:Y:S05]  /*0de0*/  @P3 BRA `(.L_x_33) ;  /* 0x00000000001c3947 */ /* 0x000fea0003800000 */
[----:B-1-345:R-:W1:Y:S02]  /*0df0*/  LDS R2, [UR8+0x8] ;  /* 0x00000808ff027984 */ /* 0x03ae640008000800 */
[----:B-1----:R-:W-:-:S05]  /*0e00*/  LOP3.LUT R2, R2, 0x780, RZ, 0xb8, !PT ;  /* 0x0000078002027812 */ /* 0x002fca00078eb8ff */
[----:B------:R3:W-:Y:S02]  /*0e10*/  STS [UR8+0x8], R2 ;  /* 0x00000802ff007988 */ /* 0x0007e40008000808 */
.L_x_32:
[----:B------:R-:W-:Y:S05]  /*0e20*/  @P3 BRA `(.L_x_34) ;  /* 0x0000000000283947 */ /* 0x000fea0003800000 */
[----:B-1-3--:R-:W1:Y:S02]  /*0e30*/  LDS R2, [UR8+0x8] ;  /* 0x00000808ff027984 */ /* 0x00ae640008000800 */
[----:B-1----:R-:W-:-:S05]  /*0e40*/  LOP3.LUT R2, R2, 0x1800, RZ, 0xb8, !PT ;  /* 0x0000180002027812 */ /* 0x002fca00078eb8ff */
[----:B------:R1:W-:Y:S02]  /*0e50*/  STS [UR8+0x8], R2 ;  /* 0x00000802ff007988 */ /* 0x0003e40008000808 */
.L_x_33:
[----:B------:R-:W-:Y:S05]  /*0e60*/  @P3 BREAK.RELIABLE B2 ;  /* 0x0000000000023942 */ /* 0x000fea0003800100 */
[----:B------:R-:W-:Y:S05]  /*0e70*/  @P3 BRA `(.L_x_35) ;  /* 0x0000000000243947 */ /* 0x000fea0003800000 */
[----:B-1-345:R-:W1:Y:S01]  /*0e80*/  LDS R2, [UR8+0x8] ;  /* 0x00000808ff027984 */ /* 0x03ae620008000800 */
[----:B------:R-:W-:-:S05]  /*0e90*/  IMAD.MOV.U32 R3, RZ, RZ, 0x6000 ;  /* 0x00006000ff037424 */ /* 0x000fca00078e00ff */
[----:B-1----:R-:W-:-:S04]  /*0ea0*/  LOP3.LUT R2, R2, 0x2000, R3, 0xd8, !PT ;  /* 0x0000200002027812 */ /* 0x002fc800078ed803 */
[----:B------:R-:W-:-:S05]  /*0eb0*/  LOP3.LUT R2, R2, 0x400000, RZ, 0xb8, !PT ;  /* 0x0040000002027812 */ /* 0x000fca00078eb8ff */
[----:B------:R4:W-:Y:S02]  /*0ec0*/  STS [UR8+0x8], R2 ;  /* 0x00000802ff007988 */ /* 0x0009e40008000808 */
.L_x_34:
[----:B------:R-:W-:Y:S05]  /*0ed0*/  BSYNC.RELIABLE B2 ;  /* 0x0000000000027941 */ /* 0x000fea0003800100 */
.L_x_30:
[----:B-1-34-:R-:W1:Y:S02]  /*0ee0*/  @!P3 LDS R2, [UR8+0x8] ;  /* 0x00000808ff02b984 */ /* 0x01ae640008000800 */
[----:B-1----:R-:W-:-:S05]  /*0ef0*/  @!P3 LOP3.LUT R2, R2, 0x8000, RZ, 0xb8, !PT ;  /* 0x000080000202b812 */ /* 0x002fca00078eb8ff */
[----:B------:R1:W-:Y:S02]  /*0f00*/  @!P3 STS [UR8+0x8], R2 ;  /* 0x00000802ff00b988 */ /* 0x0003e40008000808 */
.L_x_35:
[----:B------:R-:W-:Y:S05]  /*0f10*/  BSYNC.RECONVERGENT B3 ;  /* 0x0000000000037941 */ /* 0x000fea0003800200 */
.L_x_29:
[----:B------:R-:W-:Y:S05]  /*0f20*/  WARPSYNC.ALL ;  /* 0x0000000000007948 */ /* 0x000fea0003800000 */
[----:B------:R-:W-:Y:S01]  /*0f30*/  NOP ;  /* 0x0000000000007918 */ /* 0x000fe20000000000 */
[----:B------:R-:W-:-:S04]  /*0f40*/  UIADD3 UR5, UPT, UPT, UR4, 0x80, URZ ;  /* 0x0000008004057890 */ /* 0x000fc8000fffe0ff */
[----:B------:R-:W-:-:S04]  /*0f50*/  UIADD3 UR26, UP0, UPT, UR5, UR20, URZ ;  /* 0x00000014051a7290 */ /* 0x000fc8000ff1e0ff */
[----:B------:R-:W-:Y:S01]  /*0f60*/  ULEA.HI.X.SX32 UR27, UR5, UR21, 0x1, UP0 ;  /* 0x00000015051b7291 */ /* 0x000fe200080f0eff */
[----:B------:R-:W-:Y:S11]  /*0f70*/  @P0 BRA `(.L_x_36) ;  /* 0x0000000000300947 */ /* 0x000ff60003800000 */
[----:B-1-345:R-:W1:Y:S01]  /*0f80*/  S2R R2, SR_LANEID ;  /* 0x0000000000027919 */ /* 0x03ae620000000000 */
[----:B------:R-:W-:Y:S05]  /*0f90*/  WARPSYNC.ALL ;  /* 0x0000000000007948 */ /* 0x000fea0003800000 */
[----:B------:R-:W-:Y:S01]  /*0fa0*/  NOP ;  /* 0x0000000000007918 */ /* 0x000fe20000000000 */
[----:B-1----:R-:W-:-:S05]  /*0fb0*/  IMAD.SHL.U32 R8, R2, 0x4, RZ ;  /* 0x0000000402087824 */ /* 0x002fca00078e00ff */
[----:B------:R-:W1:Y:S01]  /*0fc0*/  LDS R7, [R8+UR8] ;  /* 0x0000000808077984 */ /* 0x000e620008000800 */
[----:B------:R-:W-:-:S05]  /*0fd0*/  IADD3 R2, P1, PT, R8, UR26, RZ ;  /* 0x0000001a08027c10 */ /* 0x000fca000ff3e0ff */
[----:B------:R-:W-:-:S05]  /*0fe0*/  IMAD.X R3, RZ, RZ, UR27, P1 ;  /* 0x0000001bff037e24 */ /* 0x000fca00088e06ff */
[----:B-1----:R1:W3:Y:S01]  /*0ff0*/  ATOMG.E.EXCH.STRONG.GPU PT, RZ, [R2], R7 ;  /* 0x0000000702ff73a8 */ /* 0x0022e200041ee100 */
[----:B------:R-:W-:-:S04]  /*1000*/  DEPBAR {5,4,3,2,1,0} ;  /* 0x0000003f0000791a */ /* 0x000fc80000000000 */
[----:B------:R-:W4:Y:S02]  /*1010*/  CCTL.E.C.LDCU.IV.DEEP [UR26] ;  /* 0x000000001a007540 */ /* 0x000f240009c08000 */
[----:B----4-:R1:W-:Y:S01]  /*1020*/  UTMACCTL.IV [UR26] ;  /* 0x000000001a0079b9 */ /* 0x0103e20008000000 */
[----:B------:R-:W-:Y:S01]  /*1030*/  NOP ;  /* 0x0000000000007918 */ /* 0x000fe20000000000 */
.L_x_36:
[----:B------:R-:W-:Y:S05]  /*1040*/  @P0 BRA `(.L_x_37) ;  /* 0x00000000000c0947 */ /* 0x000fea0003800000 */
[----:B------:R0:W-:Y:S01]  /*1050*/  UTMACMDFLUSH ;  /* 0x00000000000079b7 */ /* 0x0001e20000000000 */
[----:B------:R-:W-:Y:S05]  /*1060*/  @P0 BRA `(.L_x_37) ;  /* 0x0000000000040947 */ /* 0x000fea0003800000 */
[----:B------:R-:W-:-:S04]  /*1070*/  DEPBAR.LE SB0, 0x0 ;  /* 0x000080000000791a */ /* 0x000fc80000000000 */
.L_x_37:
[----:B------:R-:W-:Y:S05]  /*1080*/  WARPSYNC.ALL ;  /* 0x0000000000007948 */ /* 0x000fea0003800000 */
[----:B------:R-:W-:Y:S01]  /*1090*/  NOP ;  /* 0x0000000000007918 */ /* 0x000fe20000000000 */
[----:B---3--:R-:W-:Y:S06]  /*10a0*/  BAR.SYNC.DEFER_BLOCKING 0x0 ;  /* 0x0000000000007b1d */ /* 0x008fec0000010000 */
[----:B------:R-:W-:Y:S02]  /*10b0*/  BSSY.RECONVERGENT B3, `(.L_x_38) ;  /* 0x000000b000037945 */ /* 0x000fe40003800200 */
[----:B------:R-:W-:Y:S06]  /*10c0*/  BAR.SYNC.DEFER_BLOCKING 0x0 ;  /* 0x0000000000007b1d */ /* 0x000fec0000010000 */
[----:B------:R3:W-:Y:S01]  /*10d0*/  @!P0 STS [R4], RZ ;  /* 0x000000ff04008388 */ /* 0x0007e20000000800 */
[----:B------:R-:W-:Y:S01]  /*10e0*/  NOP ;  /* 0x0000000000007918 */ /* 0x000fe20000000000 */
[----:B------:R-:W-:Y:S05]  /*10f0*/  @P3 BRA `(.L_x_39) ;  /* 0x0000000000183947 */ /* 0x000fea0003800000 */
[----:B-1--45:R-:W1:Y:S01]  /*1100*/  LDS R2, [UR8+0x8] ;  /* 0x00000808ff027984 */ /* 0x032e620008000800 */
[----:B------:R-:W4:Y:S01]  /*1110*/  LDC.64 R8, c[0x0][0x390] ;  /* 0x0000e400ff087b82 */ /* 0x000f220000000a00 */
[----:B------:R-:W-:Y:S02]  /*1120*/  IMAD.MOV.U32 R3, RZ, RZ, 0x70 ;  /* 0x00000070ff037424 */ /* 0x000fe400078e00ff */
[----:B----4-:R4:W-:Y:S03]  /*1130*/  STS.64 [UR8], R8 ;  /* 0x00000008ff007988 */ /* 0x0109e60008000a08 */
[----:B-1----:R-:W-:-:S05]  /*1140*/  LOP3.LUT R2, R2, 0x10, R3, 0xd8, !PT ;  /* 0x0000001002027812 */ /* 0x002fca00078ed803 */
[----:B------:R4:W-:Y:S02]  /*1150*/  STS [UR8+0x8], R2 ;  /* 0x00000802ff007988 */ /* 0x0009e40008000808 */
.L_x_39:
[----:B-1----:R-:W-:Y:S05]  /*1160*/  BSYNC.RECONVERGENT B3 ;  /* 0x0000000000037941 */ /* 0x002fea0003800200 */
.L_x_38:
[----:B------:R-:W-:Y:S04]  /*1170*/  BSSY.RECONVERGENT B4, `(.L_x_40) ;  /* 0x0000033000047945 */ /* 0x000fe80003800200 */
[----:B------:R-:W-:Y:S04]  /*1180*/  BSSY.RELIABLE B3, `(.L_x_41) ;  /* 0x000002e000037945 */ /* 0x000fe80003800100 */
[----:B------:R-:W-:Y:S05]  /*1190*/  @P3 BRA `(.L_x_42) ;  /* 0x0000000000243947 */ /* 0x000fea0003800000 */
[----:B----45:R-:W1:Y:S01]  /*11a0*/  LDS R2, [UR8+0x34] ;  /* 0x00003408ff027984 */ /* 0x030e620008000800 */
[----:B------:R-:W-:-:S05]  /*11b0*/  IMAD.MOV.U32 R3, RZ, RZ, 0x7f000000 ;  /* 0x7f000000ff037424 */ /* 0x000fca00078e00ff */
[----:B-1----:R-:W-:-:S05]  /*11c0*/  LOP3.LUT R2, R2, 0xff000000, R3, 0xb8, !PT ;  /* 0xff00000002027812 */ /* 0x002fca00078eb803 */
[----:B------:R1:W-:Y:S01]  /*11d0*/  STS [UR8+0x34], R2 ;  /* 0x00003402ff007988 */ /* 0x0003e20008000808 */
[----:B------:R-:W-:Y:S05]  /*11e0*/  @P3 BRA `(.L_x_43) ;  /* 0x0000000000183947 */ /* 0x000fea0003800000 */
[----:B-1----:R-:W1:Y:S01]  /*11f0*/  LDS R2, [UR8+0x38] ;  /* 0x00003808ff027984 */ /* 0x002e620008000800 */
[----:B------:R-:W-:-:S05]  /*1200*/  IMAD.MOV.U32 R3, RZ, RZ, 0x3f ;  /* 0x0000003fff037424 */ /* 0x000fca00078e00ff */
[----:B-1----:R-:W-:-:S05]  /*1210*/  LOP3.LUT R2, R2, 0xff, R3, 0xb8, !PT ;  /* 0x000000ff02027812 */ /* 0x002fca00078eb803 */
[----:B------:R1:W-:Y:S02]  /*1220*/  STS [UR8+0x38], R2 ;  /* 0x00003802ff007988 */ /* 0x0003e40008000808 */
.L_x_42:
[----:B------:R-:W-:Y:S05]  /*1230*/  @P3 BRA `(.L_x_44) ;  /* 0x00000000000c3947 */ /* 0x000fea0003800000 */
[----:B------:R1:W-:Y:S02]  /*1240*/  STS [UR8+0x20], R5 ;  /* 0x00002005ff007988 */ /* 0x0003e40008000808 */
.L_x_43:
[----:B------:R-:W-:Y:S05]  /*1250*/  @P3 BRA `(.L_x_45) ;  /* 0x0000000000243947 */ /* 0x000fea0003800000 */
[----:B------:R1:W-:Y:S02]  /*1260*/  STS [UR8+0x24], R6 ;  /* 0x00002406ff007988 */ /* 0x0003e40008000808 */
.L_x_44:
[----:B------:R-:W-:Y:S05]  /*1270*/  @P3 BRA `(.L_x_46) ;  /* 0x00000000002c3947 */ /* 0x000fea0003800000 */
[----:B-1--45:R-:W1:Y:S01]  /*1280*/  LDS R2, [UR8+0x1c] ;  /* 0x00001c08ff027984 */ /* 0x032e620008000800 */
[----:B------:R-:W4:Y:S02]  /*1290*/  LDC.64 R6, c[0x0][0x3b8] ;  /* 0x0000ee00ff067b82 */ /* 0x000f240000000a00 */
[--C-:B----4-:R-:W-:Y:S02]  /*12a0*/  SHF.R.U32.HI R5, RZ, 0x4, R7.reuse ;  /* 0x00000004ff057819 */ /* 0x110fe40000011607 */
[----:B------:R-:W-:-:S05]  /*12b0*/  SHF.R.U64 R3, R6, 0x4, R7 ;  /* 0x0000000406037819 */ /* 0x000fca0000001207 */
[----:B------:R4:W-:Y:S01]  /*12c0*/  STS [UR8+0xc], R3 ;  /* 0x00000c03ff007988 */ /* 0x0009e20008000808 */
[----:B-1----:R-:W-:-:S05]  /*12d0*/  LOP3.LUT R2, R2, 0xf, R5, 0xb8, !PT ;  /* 0x0000000f02027812 */ /* 0x002fca00078eb805 */
[----:B------:R4:W-:Y:S02]  /*12e0*/  STS [UR8+0x1c], R2 ;  /* 0x00001c02ff007988 */ /* 0x0009e40008000808 */
.L_x_45:
[----:B------:R-:W-:Y:S05]  /*12f0*/  @P3 BRA `(.L_x_47) ;  /* 0x00000000001c3947 */ /* 0x000fea0003800000 */
[----:B-1--45:R-:W1:Y:S02]  /*1300*/  LDS R2, [UR8+0x34] ;  /* 0x00003408ff027984 */ /* 0x032e640008000800 */
[----:B-1----:R-:W-:-:S05]  /*1310*/  LOP3.LUT R2, R2, 0x7, RZ, 0xb8, !PT ;  /* 0x0000000702027812 */ /* 0x002fca00078eb8ff */
[----:B------:R1:W-:Y:S02]  /*1320*/  STS [UR8+0x34], R2 ;  /* 0x00003402ff007988 */ /* 0x0003e40008000808 */
.L_x_46:
[----:B------:R-:W-:Y:S05]  /*1330*/  @P3 BRA `(.L_x_48) ;  /* 0x00000000001c3947 */ /* 0x000fea0003800000 */
[----:B-1--45:R-:W1:Y:S02]  /*1340*/  LDS R2, [UR8+0x34] ;  /* 0x00003408ff027984 */ /* 0x032e640008000800 */
[----:B-1----:R-:W-:-:S05]  /*1350*/  LOP3.LUT R2, R2, 0x38, RZ, 0xb8, !PT ;  /* 0x0000003802027812 */ /* 0x002fca00078eb8ff */
[----:B------:R1:W-:Y:S02]  /*1360*/  STS [UR8+0x34], R2 ;  /* 0x00003402ff007988 */ /* 0x0003e40008000808 */
.L_x_47:
[----:B------:R-:W-:Y:S05]  /*1370*/  @P3 BRA `(.L_x_49) ;  /* 0x00000000001c3947 */ /* 0x000fea0003800000 */
[----:B-1--45:R-:W1:Y:S02]  /*1380*/  LDS R2, [UR8+0x8] ;  /* 0x00000808ff027984 */ /* 0x032e640008000800 */
[----:B-1----:R-:W-:-:S05]  /*1390*/  LOP3.LUT R2, R2, 0x780, RZ, 0xb8, !PT ;  /* 0x0000078002027812 */ /* 0x002fca00078eb8ff */
[----:B------:R1:W-:Y:S02]  /*13a0*/  STS [UR8+0x8], R2 ;  /* 0x00000802ff007988 */ /* 0x0003e40008000808 */
.L_x_48:
[----:B------:R-:W-:Y:S05]  /*13b0*/  @P3 BRA `(.L_x_50) ;  /* 0x0000000000283947 */ /* 0x000fea0003800000 */
[----:B-1--45:R-:W1:Y:S02]  /*13c0*/  LDS R2, [UR8+0x8] ;  /* 0x00000808ff027984 */ /* 0x032e640008000800 */
[----:B-1----:R-:W-:-:S05]  /*13d0*/  LOP3.LUT R2, R2, 0x1800, RZ, 0xb8, !PT ;  /* 0x0000180002027812 */ /* 0x002fca00078eb8ff */
[----:B------:R1:W-:Y:S02]  /*13e0*/  STS [UR8+0x8], R2 ;  /* 0x00000802ff007988 */ /* 0x0003e40008000808 */
.L_x_49:
[----:B------:R-:W-:Y:S05]  /*13f0*/  @P3 BREAK.RELIABLE B3 ;  /* 0x0000000000033942 */ /* 0x000fea0003800100 */
[----:B------:R-:W-:Y:S05]  /*1400*/  @P3 BRA `(.L_x_51) ;  /* 0x0000000000243947 */ /* 0x000fea0003800000 */
[----:B-1--45:R-:W1:Y:S01]  /*1410*/  LDS R2, [UR8+0x8] ;  /* 0x00000808ff027984 */ /* 0x032e620008000800 */
[----:B------:R-:W-:-:S05]  /*1420*/  IMAD.MOV.U32 R3, RZ, RZ, 0x6000 ;  /* 0x00006000ff037424 */ /* 0x000fca00078e00ff */
[----:B-1----:R-:W-:-:S04]  /*1430*/  LOP3.LUT R2, R2, 0x6000, R3, 0xd8, !PT ;  /* 0x0000600002027812 */ /* 0x002fc800078ed803 */
[----:B------:R-:W-:-:S05]  /*1440*/  LOP3.LUT R2, R2, 0x400000, RZ, 0xb8, !PT ;  /* 0x0040000002027812 */ /* 0x000fca00078eb8ff */
[----:B------:R1:W-:Y:S02]  /*1450*/  STS [UR8+0x8], R2 ;  /* 0x00000802ff007988 */ /* 0x0003e40008000808 */
.L_x_50:
[----:B------:R-:W-:Y:S05]  /*1460*/  BSYNC.RELIABLE B3 ;  /* 0x0000000000037941 */ /* 0x000fea0003800100 */
.L_x_41:
[----:B-1--45:R-:W1:Y:S02]  /*1470*/  @!P3 LDS R2, [UR8+0x8] ;  /* 0x00000808ff02b984 */ /* 0x032e640008000800 */
[----:B-1----:R-:W-:-:S05]  /*1480*/  @!P3 LOP3.LUT R2, R2, 0x8000, RZ, 0xb8, !PT ;  /* 0x000080000202b812 */ /* 0x002fca00078eb8ff */
[----:B------:R1:W-:Y:S02]  /*1490*/  @!P3 STS [UR8+0x8], R2 ;  /* 0x00000802ff00b988 */ /* 0x0003e40008000808 */
.L_x_51:
[----:B------:R-:W-:Y:S05]  /*14a0*/  BSYNC.RECONVERGENT B4 ;  /* 0x0000000000047941 */ /* 0x000fea0003800200 */
.L_x_40:
[----:B------:R-:W-:Y:S05]  /*14b0*/  WARPSYNC.ALL ;  /* 0x0000000000007948 */ /* 0x000fea0003800000 */
[----:B------:R-:W-:Y:S01]  /*14c0*/  NOP ;  /* 0x0000000000007918 */ /* 0x000fe20000000000 */
[----:B------:R-:W-:-:S04]  /*14d0*/  UIADD3 UR4, UPT, UPT, UR4, 0x100, URZ ;  /* 0x0000010004047890 */ /* 0x000fc8000fffe0ff */
[----:B------:R-:W-:-:S04]  /*14e0*/  UIADD3 UR20, UP0, UPT, UR4, UR20, URZ ;  /* 0x0000001404147290 */ /* 0x000fc8000ff1e0ff */
[----:B------:R-:W-:Y:S01]  /*14f0*/  ULEA.HI.X.SX32 UR21, UR4, UR21, 0x1, UP0 ;  /* 0x0000001504157291 */ /* 0x000fe200080f0eff */
[----:B------:R-:W-:Y:S11]  /*1500*/  @P0 BRA `(.L_x_52) ;  /* 0x0000000000300947 */ /* 0x000ff60003800000 */
[----:B-1--45:R-:W1:Y:S01]  /*1510*/  S2R R2, SR_LANEID ;  /* 0x0000000000027919 */ /* 0x032e620000000000 */
[----:B------:R-:W-:Y:S05]  /*1520*/  WARPSYNC.ALL ;  /* 0x0000000000007948 */ /* 0x000fea0003800000 */
[----:B------:R-:W-:Y:S01]  /*1530*/  NOP ;  /* 0x0000000000007918 */ /* 0x000fe20000000000 */
[----:B-123--:R-:W-:-:S05]  /*1540*/  IMAD.SHL.U32 R4, R2, 0x4, RZ ;  /* 0x0000000402047824 */ /* 0x00efca00078e00ff */
        /* <DEDUP_REMOVED lines=8> */
.L_x_52:
[----:B------:R-:W-:Y:S05]  /*15d0*/  @P0 BRA `(.L_x_53) ;  /* 0x00000000000c0947 */ /* 0x000fea0003800000 */
[----:B------:R0:W-:Y:S01]  /*15e0*/  UTMACMDFLUSH ;  /* 0x00000000000079b7 */ /* 0x0001e20000000000 */
[----:B------:R-:W-:Y:S05]  /*15f0*/  @P0 BRA `(.L_x_53) ;  /* 0x0000000000040947 */ /* 0x000fea0003800000 */
[----:B------:R-:W-:-:S04]  /*1600*/  DEPBAR.LE SB0, 0x0 ;  /* 0x000080000000791a */ /* 0x000fc80000000000 */
.L_x_53:
[----:B------:R-:W-:Y:S05]  /*1610*/  WARPSYNC.ALL ;  /* 0x0000000000007948 */ /* 0x000fea0003800000 */
[----:B------:R-:W-:Y:S01]  /*1620*/  NOP ;  /* 0x0000000000007918 */ /* 0x000fe20000000000 */
[----:B--2---:R-:W-:Y:S01]  /*1630*/  BAR.SYNC.DEFER_BLOCKING 0x0 ;  /* 0x0000000000007b1d */ /* 0x004fe20000010000 */
[----:B-1--45:R-:W-:Y:S01]  /*1640*/  SHF.R.U32.HI R2, RZ, 0x5, R0 ;  /* 0x00000005ff027819 */ /* 0x032fe20000011600 */
[----:B------:R-:W-:-:S03]  /*1650*/  USHF.L.U32 UR15, UR15, 0x8, URZ ;  /* 0x000000080f0f7899 */ /* 0x000fc600080006ff */
[----:B------:R-:W-:Y:S01]  /*1660*/  R2UR UR22, R2 ;  /* 0x00000000021672ca */ /* 0x000fe200000e0000 */
[----:B------:R-:W-:Y:S01]  /*1670*/  VOTEU.ALL UP0, P3 ;  /* 0x0000000000ff7886 */ /* 0x000fe20001800000 */
[----:B------:R-:W-:Y:S01]  /*1680*/  UMOV UR4, 0x1 ;  /* 0x0000000100047882 */ /* 0x000fe20000000000 */
[----:B------:R-:W-:Y:S01]  /*1690*/  VOTEU.ALL UP1, P3 ;  /* 0x0000000000ff7886 */ /* 0x000fe20001820000 */
[----:B------:R-:W-:Y:S02]  /*16a0*/  BSSY.RECONVERGENT B4, `(.L_x_54) ;  /* 0x0000018000047945 */ /* 0x000fe40003800200 */
[----:B------:R-:W-:-:S04]  /*16b0*/  @!UP0 UIADD3 UR10, UPT, UPT, -UR4, 0x100000, URZ ;  /* 0x00100000040a8890 */ /* 0x000fc8000fffe1ff */
[----:B------:R-:W-:Y:S02]  /*16c0*/  @!UP0 USHF.L.U32 UR11, UR10, 0xb, URZ ;  /* 0x0000000b0a0b8899 */ /* 0x000fe400080006ff */
[----:B------:R-:W-:Y:S02]  /*16d0*/  @!UP0 USHF.L.U32 UR10, UR10, 0x1, URZ ;  /* 0x000000010a0a8899 */ /* 0x000fe400080006ff */
[----:B------:R-:W-:-:S04]  /*16e0*/  @!UP0 UIADD3 UR4, UPT, UPT, -UR4, 0x100000, URZ ;  /* 0x0010000004048890 */ /* 0x000fc8000fffe1ff */
[----:B------:R-:W-:Y:S02]  /*16f0*/  @!UP0 USHF.L.U32 UR5, UR4, 0xb, URZ ;  /* 0x0000000b04058899 */ /* 0x000fe400080006ff */
[----:B------:R-:W-:Y:S01]  /*1700*/  @!UP0 USHF.L.U32 UR4, UR4, 0x1, URZ ;  /* 0x0000000104048899 */ /* 0x000fe200080006ff */
[----:B------:R-:W-:Y:S01]  /*1710*/  VOTEU.ALL UP0, P3 ;  /* 0x0000000000ff7886 */ /* 0x000fe20001800000 */
[----:B------:R-:W1:Y:S04]  /*1720*/  FENCE.VIEW.ASYNC.S ;  /* 0x00000000000073c6 */ /* 0x000e680000000000 */
[----:B-1----:R1:W2:Y:S06]  /*1730*/  @!UP0 SYNCS.EXCH.64 URZ, [UR8+0xa000], UR10 ;  /* 0x00a0000a08ff85b2 */ /* 0x0022ac0008000100 */
[----:B------:R1:W2:Y:S02]  /*1740*/  @!UP1 SYNCS.EXCH.64 URZ, [UR8+0xa020], UR4 ;  /* 0x00a0200408ff95b2 */ /* 0x0002a40008000100 */
[----:B--2---:R-:W-:Y:S06]  /*1750*/  BAR.SYNC.DEFER_BLOCKING 0x0 ;  /* 0x0000000000007b1d */ /* 0x004fec0000010000 */
[----:B------:R-:W-:Y:S05]  /*1760*/  @P3 BRA `(.L_x_55) ;  /* 0x00000000002c3947 */ /* 0x000fea0003800000 */
[----:B-1----:R-:W-:Y:S02]  /*1770*/  UMOV UR4, 0x1 ;  /* 0x0000000100047882 */ /* 0x002fe40000000000 */
[----:B------:R-:W-:-:S04]  /*1780*/  UIADD3 UR10, UPT, UPT, -UR4, 0x100000, URZ ;  /* 0x00100000040a7890 */ /* 0x000fc8000fffe1ff */
[----:B------:R-:W-:Y:S02]  /*1790*/  USHF.L.U32 UR11, UR10, 0xb, URZ ;  /* 0x0000000b0a0b7899 */ /* 0x000fe400080006ff */
[----:B------:R-:W-:Y:S02]  /*17a0*/  USHF.L.U32 UR10, UR10, 0x1, URZ ;  /* 0x000000010a0a7899 */ /* 0x000fe400080006ff */
[----:B------:R-:W-:-:S04]  /*17b0*/  UIADD3 UR4, UPT, UPT, -UR4, 0x100000, URZ ;  /* 0x0010000004047890 */ /* 0x000fc8000fffe1ff */
[----:B------:R-:W-:Y:S02]  /*17c0*/  USHF.L.U32 UR5, UR4, 0xb, URZ ;  /* 0x0000000b04057899 */ /* 0x000fe400080006ff */
[----:B------:R-:W-:Y:S01]  /*17d0*/  USHF.L.U32 UR4, UR4, 0x1, URZ ;  /* 0x0000000104047899 */ /* 0x000fe200080006ff */
[----:B------:R-:W1:Y:S03]  /*17e0*/  FENCE.VIEW.ASYNC.S ;  /* 0x00000000000073c6 */ /* 0x000e660000000000 */
[----:B-1----:R2:W4:Y:S08]  /*17f0*/  SYNCS.EXCH.64 URZ, [UR8+0xa008], UR10 ;  /* 0x00a0080a08ff75b2 */ /* 0x0025300008000100 */
[----:B------:R2:W5:Y:S02]  /*1800*/  SYNCS.EXCH.64 URZ, [UR8+0xa028], UR4 ;  /* 0x00a0280408ff75b2 */ /* 0x0005640008000100 */
[----:B--2---:R-:W-:Y:S01]  /*1810*/  NOP ;  /* 0x0000000000007918 */ /* 0x004fe20000000000 */
.L_x_55:
[----:B-1----:R-:W-:Y:S05]  /*1820*/  BSYNC.RECONVERGENT B4 ;  /* 0x0000000000047941 */ /* 0x002fea0003800200 */
.L_x_54:
[----:B----45:R-:W-:Y:S06]  /*1830*/  BAR.SYNC.DEFER_BLOCKING 0x0 ;  /* 0x0000000000007b1d */ /* 0x030fec0000010000 */
[----:B------:R-:W-:Y:S04]  /*1840*/  BSSY.RECONVERGENT B4, `(.L_x_56) ;  /* 0x000000d000047945 */ /* 0x000fe80003800200 */
[----:B------:R-:W-:Y:S05]  /*1850*/  @P3 BRA `(.L_x_57) ;  /* 0x00000000002c3947 */ /* 0x000fea0003800000 */
[----:B------:R-:W-:Y:S02]  /*1860*/  UMOV UR4, 0x1 ;  /* 0x0000000100047882 */ /* 0x000fe40000000000 */
[----:B------:R-:W-:-:S04]  /*1870*/  UIADD3 UR10, UPT, UPT, -UR4, 0x100000, URZ ;  /* 0x00100000040a7890 */ /* 0x000fc8000fffe1ff */
[----:B------:R-:W-:Y:S02]  /*1880*/  USHF.L.U32 UR11, UR10, 0xb, URZ ;  /* 0x0000000b0a0b7899 */ /* 0x000fe400080006ff */
[----:B------:R-:W-:Y:S02]  /*1890*/  USHF.L.U32 UR10, UR10, 0x1, URZ ;  /* 0x000000010a0a7899 */ /* 0x000fe400080006ff */
[----:B------:R-:W-:-:S04]  /*18a0*/  UIADD3 UR4, UPT, UPT, -UR4, 0x100000, URZ ;  /* 0x0010000004047890 */ /* 0x000fc8000fffe1ff */
[----:B------:R-:W-:Y:S02]  /*18b0*/  USHF.L.U32 UR5, UR4, 0xb, URZ ;  /* 0x0000000b04057899 */ /* 0x000fe400080006ff */
[----:B------:R-:W-:Y:S01]  /*18c0*/  USHF.L.U32 UR4, UR4, 0x1, URZ ;  /* 0x0000000104047899 */ /* 0x000fe200080006ff */
[----:B------:R-:W1:Y:S03]  /*18d0*/  FENCE.VIEW.ASYNC.S ;  /* 0x00000000000073c6 */ /* 0x000e660000000000 */
[----:B-1----:R1:W2:Y:S08]  /*18e0*/  SYNCS.EXCH.64 URZ, [UR8+0xa010], UR10 ;  /* 0x00a0100a08ff75b2 */ /* 0x0022b00008000100 */
[----:B------:R1:W4:Y:S01]  /*18f0*/  SYNCS.EXCH.64 URZ, [UR8+0xa030], UR4 ;  /* 0x00a0300408ff75b2 */ /* 0x0003220008000100 */
[----:B------:R-:W-:Y:S01]  /*1900*/  NOP ;  /* 0x0000000000007918 */ /* 0x000fe20000000000 */
.L_x_57:
[----:B-1----:R-:W-:Y:S05]  /*1910*/  BSYNC.RECONVERGENT B4 ;  /* 0x0000000000047941 */ /* 0x002fea0003800200 */
.L_x_56:
[----:B--2-4-:R-:W-:Y:S01]  /*1920*/  BAR.SYNC.DEFER_BLOCKING 0x0 ;  /* 0x0000000000007b1d */ /* 0x014fe20000010000 */
[----:B------:R-:W-:Y:S01]  /*1930*/  UIADD3 UR12, UPT, UPT, UR8, 0xa020, URZ ;  /* 0x0000a020080c7890 */ /* 0x000fe2000fffe0ff */
[----:B------:R-:W-:Y:S01]  /*1940*/  ISETP.GE.AND P0, PT, R10, 0x1, PT ;  /* 0x000000010a00780c */ /* 0x000fe20003f06270 */
[----:B------:R-:W-:-:S03]  /*1950*/  USHF.L.U32 UR19, UR7, 0x6, URZ ;  /* 0x0000000607137899 */ /* 0x000fc600080006ff */
        /* <DEDUP_REMOVED lines=13> */
.L_x_59:
[----:B-1----:R-:W-:Y:S05]  /*1a30*/  BSYNC.RECONVERGENT B4 ;  /* 0x0000000000047941 */ /* 0x002fea0003800200 */
.L_x_58:
[----:B------:R-:W-:Y:S05]  /*1a40*/  @!P0 BRA `(.L_x_60) ;  /* 0x0000000400cc8947 */ /* 0x000fea0003800000 */
[----:B--2-4-:R-:W-:Y:S01]  /*1a50*/  BAR.SYNC.DEFER_BLOCKING 0x0 ;  /* 0x0000000000007b1d */ /* 0x014fe20000010000 */
[----:B------:R-:W-:Y:S01]  /*1a60*/  ELECT P1, URZ, PT ;  /* 0x0000000000ff782f */ /* 0x000fe20003820000 */
[----:B------:R-:W-:Y:S01]  /*1a70*/  @!P3 IMAD.MOV.U32 R2, RZ, RZ, 0x2800 ;  /* 0x00002800ff02b424 */ /* 0x000fe200078e00ff */
[----:B------:R-:W-:Y:S02]  /*1a80*/  UIADD3 UR16, UPT, UPT, UR8, 0x8000, URZ ;  /* 0x0000800008107890 */ /* 0x000fe4000fffe0ff */
[----:B------:R-:W-:Y:S02]  /*1a90*/  ISETP.LT.U32.AND P1, PT, R132, 0x20, P1 ;  /* 0x000000208400780c */ /* 0x000fe40000f21070 */
[----:B------:R-:W-:Y:S01]  /*1aa0*/  ELECT P0, URZ, PT ;  /* 0x0000000000ff782f */ /* 0x000fe20003800000 */
[----:B------:R-:W-:-:S03]  /*1ab0*/  UMOV UR11, UR15 ;  /* 0x0000000f000b7c82 */ /* 0x000fc60008000000 */
[----:B------:R-:W-:-:S07]  /*1ac0*/  ISETP.LT.U32.AND P0, PT, R132, 0x20, P0 ;  /* 0x000000208400780c */ /* 0x000fce0000701070 */
[----:B------:R-:W-:Y:S01]  /*1ad0*/  VOTEU.ANY UP0, P1 ;  /* 0x0000000000ff7886 */ /* 0x000fe20000800100 */
[----:B------:R-:W-:-:S04]  /*1ae0*/  VOTEU.ANY UP2, P1 ;  /* 0x0000000000ff7886 */ /* 0x000fc80000840100 */
[----:B------:R-:W-:Y:S02]  /*1af0*/  @UP0 UIADD3 UR17, UPT, UPT, UR8, 0xa000, URZ ;  /* 0x0000a00008110890 */ /* 0x000fe4000fffe0ff */
[----:B------:R1:W-:Y:S01]  /*1b00*/  @!P3 SYNCS.ARRIVE.TRANS64 RZ, [UR8+0xa000], R2 ;  /* 0x00a00002ffffb9a7 */ /* 0x0003e20008000008 */
[----:B------:R-:W-:Y:S01]  /*1b10*/  @UP0 UMOV UR18, URZ ;  /* 0x000000ff00120c82 */ /* 0x000fe20008000000 */
[----:B------:R-:W-:Y:S01]  /*1b20*/  BAR.SYNC.DEFER_BLOCKING 0x0 ;  /* 0x0000000000007b1d */ /* 0x000fe20000010000 */
[----:B------:R-:W-:-:S05]  /*1b30*/  UISETP.NE.U32.AND UP0, UPT, UR22, URZ, UPT ;  /* 0x000000ff1600728c */ /* 0x000fca000bf05070 */
[----:B------:R-:W-:Y:S01]  /*1b40*/  VOTEU.ANY UP1, P0 ;  /* 0x0000000000ff7886 */ /* 0x000fe20000020100 */
[----:B------:R-:W-:-:S04]  /*1b50*/  VOTEU.ANY UP3, P0 ;  /* 0x0000000000ff7886 */ /* 0x000fc80000060100 */
[----:B------:R-:W-:Y:S01]  /*1b60*/  @UP1 UIADD3 UR9, UPT, UPT, UR8, 0xa000, URZ ;  /* 0x0000a00008091890 */ /* 0x000fe2000fffe0ff */
[----:B------:R-:W-:Y:S01]  /*1b70*/  @UP1 UMOV UR10, URZ ;  /* 0x000000ff000a1c82 */ /* 0x000fe20008000000 */
[----:B------:R1:W-:Y:S01]  /*1b80*/  @UP2 UTMALDG.2D [UR16], [UR24] ;  /* 0x00000010180025b4 */ /* 0x0003e20008008000 */
[----:B------:R2:W-:Y:S06]  /*1b90*/  MEMBAR.ALL.CTA ;  /* 0x0000000000007992 */ /* 0x0005ec0000008000 */
[----:B--2---:R-:W2:Y:S02]  /*1ba0*/  FENCE.VIEW.ASYNC.S ;  /* 0x00000000000073c6 */ /* 0x004ea40000000000 */
[----:B--2---:R-:W-:Y:S06]  /*1bb0*/  BAR.SYNC.DEFER_BLOCKING 0x0 ;  /* 0x0000000000007b1d */ /* 0x004fec0000010000 */
[----:B------:R1:W-:Y:S02]  /*1bc0*/  @UP3 UTMALDG.2D [UR8], [UR26] ;  /* 0x000000081a0035b4 */ /* 0x0003e40008008000 */
[----:B------:R-:W-:Y:S06]  /*1bd0*/  BAR.SYNC.DEFER_BLOCKING 0x0 ;  /* 0x0000000000007b1d */ /* 0x000fec0000010000 */
[----:B------:R-:W2:Y:S02]  /*1be0*/  SYNCS.PHASECHK.TRANS64.TRYWAIT P0, [UR8+0xa000], RZ ;  /* 0x00a000ffff0075a7 */ /* 0x000ea40008001108 */
[----:B-12---:R-:W-:Y:S05]  /*1bf0*/  @!P0 BRA `(.L_x_61) ;  /* 0x0000001000248947 */ /* 0x006fea0003800000 */
.L_x_79:
[----:B------:R-:W-:Y:S05]  /*1c00*/  BRA.U UP0, `(.L_x_62) ;  /* 0x0000000100287547 */ /* 0x000fea000b800000 */
[----:B------:R-:W-:Y:S02]  /*1c10*/  USHF.R.U32.HI UR4, URZ, 0x4, UR16 ;  /* 0x00000004ff047899 */ /* 0x000fe40008011610 */
[----:B------:R-:W-:Y:S02]  /*1c20*/  USHF.R.U32.HI UR6, URZ, 0x4, UR8 ;  /* 0x00000004ff067899 */ /* 0x000fe40008011608 */
[----:B------:R-:W-:Y:S02]  /*1c30*/  USGXT.U32 UR4, UR4, 0xe ;  /* 0x0000000e0404789a */ /* 0x000fe40008000000 */
[----:B------:R-:W-:Y:S01]  /*1c40*/  USGXT.U32 UR6, UR6, 0xe ;  /* 0x0000000e0606789a */ /* 0x000fe20008000000 */
[----:B------:R-:W-:Y:S01]  /*1c50*/  UMOV UR10, 0x0 ;  /* 0x00000000000a7882 */ /* 0x000fe20000000000 */
[----:B------:R-:W-:Y:S01]  /*1c60*/  UMOV UR11, 0x4400010 ;  /* 0x04400010000b7882 */ /* 0x000fe20000000000 */
[----:B------:R-:W-:Y:S01]  /*1c70*/  UMOV UR5, 0xc0004010 ;  /* 0xc000401000057882 */ /* 0x000fe20000000000 */
[----:B------:R-:W-:-:S05]  /*1c80*/  UMOV UR7, 0xc0004010 ;  /* 0xc000401000077882 */ /* 0x000fca0000000000 */
[----:B------:R1:W-:Y:S01]  /*1c90*/  UTCQMMA gdesc[UR4], gdesc[UR6], tmem[UR23], tmem[UR10], idesc[UR11], !UPT ;  /* 0x00ff0a06040075ea */ /* 0x0003e2000f800317 */
[----:B------:R-:W-:Y:S02]  /*1ca0*/  NOP ;  /* 0x0000000000007918 */ /* 0x000fe40000000000 */
.L_x_62:
[----:B------:R-:W-:Y:S01]  /*1cb0*/  ELECT P0, URZ, PT ;  /* 0x0000000000ff782f */ /* 0x000fe20003800000 */
[----:B-1----:R-:W-:Y:S01]  /*1cc0*/  UMOV UR4, UR12 ;  /* 0x0000000c00047c82 */ /* 0x002fe20008000000 */
[----:B------:R-:W-:Y:S02]  /*1cd0*/  UMOV UR5, URZ ;  /* 0x000000ff00057c82 */ /* 0x000fe40008000000 */
[----:B------:R-:W-:-:S13]  /*1ce0*/  ISETP.LT.U32.AND P0, PT, R132, 0x20, P0 ;  /* 0x000000208400780c */ /* 0x000fda0000701070 */
[----:B------:R-:W-:Y:S01]  /*1cf0*/  VOTEU.ANY UP0, P0 ;  /* 0x0000000000ff7886 */ /* 0x000fe20000000100 */
[----:B------:R-:W-:Y:S01]  /*1d00*/  VOTEU.ANY UP1, P0 ;  /* 0x0000000000ff7886 */ /* 0x000fe20000020100 */
[----:B------:R-:W-:-:S03]  /*1d10*/  ISETP.GE.U32.AND P0, PT, R10, 0x21, PT ;  /* 0x000000210a00780c */ /* 0x000fc60003f06070 */
[----:B------:R-:W-:Y:S02]  /*1d20*/  @UP0 UMOV UR4, UR4 ;  /* 0x0000000400040c82 */ /* 0x000fe40008000000 */
[----:B------:R1:W-:Y:S01]  /*1d30*/  @UP1 UTCBAR [UR4], URZ ;  /* 0x000000ff040013e9 */ /* 0x0003e200080000ff */
[----:B------:R-:W-:Y:S06]  /*1d40*/  BAR.SYNC.DEFER_BLOCKING 0x0 ;  /* 0x0000000000007b1d */ /* 0x000fec0000010000 */
[----:B------:R-:W2:Y:S02]  /*1d50*/  SYNCS.PHASECHK.TRANS64.TRYWAIT P1, [UR8+0xa020], RZ ;  /* 0x00a020ffff0075a7 */ /* 0x000ea40008021108 */
[----:B-12---:R-:W-:Y:S05]  /*1d60*/  @!P1 BRA `(.L_x_63) ;  /* 0x0000000c00d49947 */ /* 0x006fea0003800000 */
.L_x_80:
[----:B------:R-:W-:Y:S01]  /*1d70*/  UMOV UR4, URZ ;  /* 0x000000ff00047c82 */ /* 0x000fe20008000000 */
[----:B------:R-:W-:Y:S05]  /*1d80*/  @!P0 BRA `(.L_x_60) ;  /* 0x0000000000fc8947 */ /* 0x000fea0003800000 */
[----:B------:R-:W1:Y:S01]  /*1d90*/  LDCU UR28, c[0x0][0x3a0] ;  /* 0x00007400ff1c77ac */ /* 0x000e620008000800 */
[----:B------:R-:W-:Y:S01]  /*1da0*/  UMOV UR5, 0x1 ;  /* 0x0000000100057882 */ /* 0x000fe20000000000 */
[----:B------:R-:W-:-:S05]  /*1db0*/  UMOV UR18, 0x20 ;  /* 0x0000002000127882 */ /* 0x000fca0000000000 */
.L_x_67:
[----:B------:R-:W-:Y:S01]  /*1dc0*/  BAR.SYNC.DEFER_BLOCKING 0x0 ;  /* 0x0000000000007b1d */ /* 0x000fe20000010000 */
[----:B------:R-:W-:Y:S01]  /*1dd0*/  ULEA UR9, UR5, UR8, 0x3 ;  /* 0x0000000805097291 */ /* 0x000fe2000f8e18ff */
[----:B------:R-:W-:Y:S01]  /*1de0*/  @!P3 IMAD.MOV.U32 R2, RZ, RZ, 0x2800 ;  /* 0x00002800ff02b424 */ /* 0x000fe200078e00ff */
[----:B------:R-:W-:Y:S01]  /*1df0*/  ELECT P1, URZ, PT ;  /* 0x0000000000ff782f */ /* 0x000fe20003820000 */
[----:B------:R-:W-:-:S03]  /*1e00*/  ULEA UR16, UR5, UR8, 0xb ;  /* 0x0000000805107291 */ /* 0x000fc6000f8e58ff */
[----:B------:R-:W-:Y:S02]  /*1e10*/  ISETP.LT.U32.AND P1, PT, R132, 0x20, P1 ;  /* 0x000000208400780c */ /* 0x000fe40000f21070 */
[----:B------:R-:W-:Y:S01]  /*1e20*/  ELECT P0, URZ, PT ;  /* 0x0000000000ff782f */ /* 0x000fe20003800000 */
[----:B------:R-:W-:-:S03]  /*1e30*/  UIADD3 UR16, UPT, UPT, UR16, 0x8000, URZ ;  /* 0x0000800010107890 */ /* 0x000fc6000fffe0ff */
[----:B------:R-:W-:Y:S01]  /*1e40*/  ISETP.LT.U32.AND P0, PT, R132, 0x20, P0 ;  /* 0x000000208400780c */ /* 0x000fe20000701070 */
[----:B------:R-:W-:Y:S01]  /*1e50*/  ULEA UR12, UR5, UR8, 0xd ;  /* 0x00000008050c7291 */ /* 0x000fe2000f8e68ff */
[----:B------:R-:W-:Y:S01]  /*1e60*/  UMOV UR14, UR18 ;  /* 0x00000012000e7c82 */ /* 0x000fe20008000000 */
[----:B------:R-:W-:-:S04]  /*1e70*/  USHF.L.U32 UR6, UR4, 0x1f, URZ ;  /* 0x0000001f04067899 */ /* 0x000fc800080006ff */
[----:B------:R-:W-:Y:S01]  /*1e80*/  VOTEU.ANY UP0, P1 ;  /* 0x0000000000ff7886 */ /* 0x000fe20000800100 */
[----:B------:R2:W-:Y:S04]  /*1e90*/  @!P3 SYNCS.ARRIVE.TRANS64 RZ, [UR9+0xa000], R2 ;  /* 0x00a00002ffffb9a7 */ /* 0x0005e80008000009 */
[----:B------:R-:W-:Y:S01]  /*1ea0*/  @UP0 UIADD3 UR17, UPT, UPT, UR9, 0xa000, URZ ;  /* 0x0000a00009110890 */ /* 0x000fe2000fffe0ff */
[----:B------:R-:W-:Y:S01]  /*1eb0*/  VOTEU.ANY UP0, P1 ;  /* 0x0000000000ff7886 */ /* 0x000fe20000800100 */
[----:B------:R-:W-:Y:S01]  /*1ec0*/  BAR.SYNC.DEFER_BLOCKING 0x0 ;  /* 0x0000000000007b1d */ /* 0x000fe20000010000 */
[----:B--2---:R-:W-:-:S05]  /*1ed0*/  IMAD.U32 R2, RZ, RZ, UR6 ;  /* 0x00000006ff027e24 */ /* 0x004fca000f8e00ff */
[----:B------:R-:W-:-:S05]  /*1ee0*/  VOTEU.ANY UP1, P0 ;  /* 0x0000000000ff7886 */ /* 0x000fca0000020100 */
[----:B------:R-:W-:Y:S01]  /*1ef0*/  @UP1 UIADD3 UR13, UPT, UPT, UR9, 0xa000, URZ ;  /* 0x0000a000090d1890 */ /* 0x000fe2000fffe0ff */
[----:B------:R-:W-:Y:S01]  /*1f00*/  VOTEU.ANY UP1, P0 ;  /* 0x0000000000ff7886 */ /* 0x000fe20000020100 */
[----:B------:R2:W-:Y:S01]  /*1f10*/  @UP0 UTMALDG.2D [UR16], [UR24] ;  /* 0x00000010180005b4 */ /* 0x0005e20008008000 */
[----:B------:R-:W-:Y:S01]  /*1f20*/  UISETP.NE.U32.AND UP0, UPT, UR22, URZ, UPT ;  /* 0x000000ff1600728c */ /* 0x000fe2000bf05070 */
[----:B------:R4:W-:Y:S06]  /*1f30*/  MEMBAR.ALL.CTA ;  /* 0x0000000000007992 */ /* 0x0009ec0000008000 */
[----:B----4-:R-:W4:Y:S02]  /*1f40*/  FENCE.VIEW.ASYNC.S ;  /* 0x00000000000073c6 */ /* 0x010f240000000000 */
[----:B----4-:R-:W-:Y:S06]  /*1f50*/  BAR.SYNC.DEFER_BLOCKING 0x0 ;  /* 0x0000000000007b1d */ /* 0x010fec0000010000 */
[----:B------:R2:W-:Y:S02]  /*1f60*/  @UP1 UTMALDG.2D [UR12], [UR26] ;  /* 0x0000000c1a0015b4 */ /* 0x0005e40008008000 */
[----:B------:R-:W-:Y:S06]  /*1f70*/  BAR.SYNC.DEFER_BLOCKING 0x0 ;  /* 0x0000000000007b1d */ /* 0x000fec0000010000 */
[----:B------:R-:W4:Y:S02]  /*1f80*/  SYNCS.PHASECHK.TRANS64.TRYWAIT P0, [UR9+0xa000], R2 ;  /* 0x00a00002ff0075a7 */ /* 0x000f240008001109 */
[----:B--2-4-:R-:W-:Y:S05]  /*1f90*/  @!P0 BRA `(.L_x_64) ;  /* 0x0000000c00548947 */ /* 0x014fea0003800000 */
.L_x_81:
        /* <DEDUP_REMOVED lines=9> */
[----:B------:R2:W-:Y:S01]  /*2030*/  UTCQMMA gdesc[UR6], gdesc[UR10], tmem[UR23], tmem[UR12], idesc[UR13], UPT ;  /* 0x00ff0c0a060075ea */ /* 0x0005e2000b800317 */
[----:B------:R-:W-:Y:S02]  /*2040*/  NOP ;  /* 0x0000000000007918 */ /* 0x000fe40000000000 */
.L_x_65:
[----:B------:R-:W-:Y:S01]  /*2050*/  ELECT P0, URZ, PT ;  /* 0x0000000000ff782f */ /* 0x000fe20003800000 */
[----:B--2---:R-:W-:-:S03]  /*2060*/  UIADD3 UR6, UPT, UPT, UR9, 0xa020, URZ ;  /* 0x0000a02009067890 */ /* 0x004fc6000fffe0ff */
[----:B------:R-:W-:Y:S01]  /*2070*/  ISETP.LT.U32.AND P0, PT, R132, 0x20, P0 ;  /* 0x000000208400780c */ /* 0x000fe20000701070 */
[----:B------:R-:W-:-:S12]  /*2080*/  UMOV UR7, URZ ;  /* 0x000000ff00077c82 */ /* 0x000fd80008000000 */
[----:B------:R-:W-:Y:S01]  /*2090*/  VOTEU.ANY UP0, P0 ;  /* 0x0000000000ff7886 */ /* 0x000fe20000000100 */
[----:B------:R-:W-:-:S04]  /*20a0*/  VOTEU.ANY UP1, P0 ;  /* 0x0000000000ff7886 */ /* 0x000fc80000020100 */
[----:B------:R-:W-:Y:S02]  /*20b0*/  @UP0 UMOV UR6, UR6 ;  /* 0x0000000600060c82 */ /* 0x000fe40008000000 */
[----:B------:R2:W-:Y:S01]  /*20c0*/  @UP1 UTCBAR [UR6], URZ ;  /* 0x000000ff060013e9 */ /* 0x0005e200080000ff */
[----:B------:R-:W-:Y:S06]  /*20d0*/  BAR.SYNC.DEFER_BLOCKING 0x0 ;  /* 0x0000000000007b1d */ /* 0x000fec0000010000 */
[----:B------:R-:W4:Y:S02]  /*20e0*/  SYNCS.PHASECHK.TRANS64.TRYWAIT P0, [UR9+0xa020], R2 ;  /* 0x00a02002ff0075a7 */ /* 0x000f240008001109 */
[----:B--2-4-:R-:W-:Y:S05]  /*20f0*/  @!P0 BRA `(.L_x_66) ;  /* 0x0000000c00088947 */ /* 0x014fea0003800000 */
.L_x_82:
[----:B------:R-:W-:Y:S02]  /*2100*/  UIADD3 UR5, UPT, UPT, UR5, 0x1, URZ ;  /* 0x0000000105057890 */ /* 0x000fe4000fffe0ff */
[----:B------:R-:W-:Y:S02]  /*2110*/  UIADD3 UR18, UPT, UPT, UR18, 0x20, URZ ;  /* 0x0000002012127890 */ /* 0x000fe4000fffe0ff */
[----:B------:R-:W-:-:S04]  /*2120*/  UISETP.NE.U32.AND UP0, UPT, UR5, 0x4, UPT ;  /* 0x000000040500788c */ /* 0x000fc8000bf05070 */
[----:B------:R-:W-:Y:S02]  /*2130*/  USEL UR6, URZ, 0x1, UP0 ;  /* 0x00000001ff067887 */ /* 0x000fe40008000000 */
[----:B------:R-:W-:Y:S02]  /*2140*/  USEL UR5, UR5, URZ, UP0 ;  /* 0x000000ff05057287 */ /* 0x000fe40008000000 */
[----:B-1----:R-:W-:Y:S02]  /*2150*/  UISETP.GE.AND UP0, UPT, UR18, UR28, UPT ;  /* 0x0000001c1200728c */ /* 0x002fe4000bf06270 */
[----:B------:R-:W-:-:S07]  /*2160*/  ULOP3.LUT UR4, UR4, UR6, URZ, 0x3c, !UPT ;  /* 0x0000000604047292 */ /* 0x000fce000f8e3cff */
[----:B------:R-:W-:Y:S05]  /*2170*/  BRA.U !UP0, `(.L_x_67) ;  /* 0xfffffffd08107547 */ /* 0x000fea000b83ffff */
.L_x_60:
[----:B--2-4-:R-:W-:Y:S06]  /*2180*/  BAR.SYNC.DEFER_BLOCKING 0x0 ;  /* 0x0000000000007b1d */ /* 0x014fec0000010000 */
[----:B------:R-:W-:Y:S04]  /*2190*/  BSSY.RECONVERGENT B4, `(.L_x_68) ;  /* 0x0000004000047945 */ /* 0x000fe80003800200 */
[----:B------:R-:W-:Y:S05]  /*21a0*/  @P3 BRA `(.L_x_69) ;  /* 0x0000000000083947 */ /* 0x000fea0003800000 */
[----:B------:R-:W1:Y:S02]  /*21b0*/  SYNCS.CCTL.IV [UR8+0xa000] ;  /* 0x00a00000ff0079b1 */ /* 0x000e640008000008 */
[----:B-1----:R-:W1:Y:S02]  /*21c0*/  SYNCS.CCTL.IV [UR8+0xa020] ;  /* 0x00a02000ff0079b1 */ /* 0x002e640008000008 */
.L_x_69:
[----:B------:R-:W-:Y:S05]  /*21d0*/  BSYNC.RECONVERGENT B4 ;  /* 0x0000000000047941 */ /* 0x000fea0003800200 */
.L_x_68:
[----:B-1----:R-:W-:Y:S06]  /*21e0*/  BAR.SYNC.DEFER_BLOCKING 0x0 ;  /* 0x0000000000007b1d */ /* 0x002fec0000010000 */
[----:B------:R-:W-:Y:S04]  /*21f0*/  BSSY.RECONVERGENT B4, `(.L_x_70) ;  /* 0x0000004000047945 */ /* 0x000fe80003800200 */
[----:B------:R-:W-:Y:S05]  /*2200*/  @P3 BRA `(.L_x_71) ;  /* 0x0000000000083947 */ /* 0x000fea0003800000 */
[----:B------:R-:W1:Y:S02]  /*2210*/  SYNCS.CCTL.IV [UR8+0xa008] ;  /* 0x00a00800ff0079b1 */ /* 0x000e640008000008 */
[----:B-1----:R-:W1:Y:S02]  /*2220*/  SYNCS.CCTL.IV [UR8+0xa028] ;  /* 0x00a02800ff0079b1 */ /* 0x002e640008000008 */
.L_x_71:
[----:B------:R-:W-:Y:S05]  /*2230*/  BSYNC.RECONVERGENT B4 ;  /* 0x0000000000047941 */ /* 0x000fea0003800200 */
.L_x_70:
[----:B-1----:R-:W-:Y:S06]  /*2240*/  BAR.SYNC.DEFER_BLOCKING 0x0 ;  /* 0x0000000000007b1d */ /* 0x002fec0000010000 */
[----:B------:R-:W-:Y:S04]  /*2250*/  BSSY.RECONVERGENT B4, `(.L_x_72) ;  /* 0x0000004000047945 */ /* 0x000fe80003800200 */
[----:B------:R-:W-:Y:S05]  /*2260*/  @P3 BRA `(.L_x_73) ;  /* 0x0000000000083947 */ /* 0x000fea0003800000 */
[----:B------:R-:W1:Y:S02]  /*2270*/  SYNCS.CCTL.IV [UR8+0xa010] ;  /* 0x00a01000ff0079b1 */ /* 0x000e640008000008 */
[----:B-1----:R-:W1:Y:S02]  /*2280*/  SYNCS.CCTL.IV [UR8+0xa030] ;  /* 0x00a03000ff0079b1 */ /* 0x002e640008000008 */
.L_x_73:
[----:B------:R-:W-:Y:S05]  /*2290*/  BSYNC.RECONVERGENT B4 ;  /* 0x0000000000047941 */ /* 0x000fea0003800200 */
.L_x_72:
[----:B-1----:R-:W-:Y:S06]  /*22a0*/  BAR.SYNC.DEFER_BLOCKING 0x0 ;  /* 0x0000000000007b1d */ /* 0x002fec0000010000 */
[----:B------:R-:W-:Y:S04]  /*22b0*/  BSSY.RECONVERGENT B4, `(.L_x_74) ;  /* 0x0000004000047945 */ /* 0x000fe80003800200 */
[----:B------:R-:W-:Y:S05]  /*22c0*/  @P3 BRA `(.L_x_75) ;  /* 0x0000000000083947 */ /* 0x000fea0003800000 */
[----:B------:R-:W1:Y:S02]  /*22d0*/  SYNCS.CCTL.IV [UR8+0xa018] ;  /* 0x00a01800ff0079b1 */ /* 0x000e640008000008 */
[----:B-1----:R-:W1:Y:S02]  /*22e0*/  SYNCS.CCTL.IV [UR8+0xa038] ;  /* 0x00a03800ff0079b1 */ /* 0x002e640008000008 */
.L_x_75:
[----:B------:R-:W-:Y:S05]  /*22f0*/  BSYNC.RECONVERGENT B4 ;  /* 0x0000000000047941 */ /* 0x000fea0003800200 */
.L_x_74:
[----:B------:R-:W-:Y:S01]  /*2300*/  USHF.L.U32 UR4, UR22, 0x15, URZ ;  /* 0x0000001516047899 */ /* 0x000fe200080006ff */
[C---:B------:R-:W-:Y:S01]  /*2310*/  IMAD.SHL.U32 R2, R0.reuse, 0x40, RZ ;  /* 0x0000004000027824 */ /* 0x040fe200078e00ff */
[----:B------:R-:W-:Y:S01]  /*2320*/  ELECT P0, URZ, PT ;  /* 0x0000000000ff782f */ /* 0x000fe20003800000 */
[C---:B------:R-:W-:Y:S01]  /*2330*/  IMAD.SHL.U32 R133, R0.reuse, 0x80, RZ ;  /* 0x0000008000857824 */ /* 0x040fe200078e00ff */
[----:B------:R-:W-:Y:S01]  /*2340*/  ULOP3.LUT UR4, UR4, 0x600000, URZ, 0xc0, !UPT ;  /* 0x0060000004047892 */ /* 0x000fe2000f8ec0ff */
[----:B------:R-:W-:Y:S01]  /*2350*/  IMAD.SHL.U32 R3, R0, 0x10, RZ ;  /* 0x0000001000037824 */ /* 0x000fe200078e00ff */
[----:B------:R-:W-:Y:S01]  /*2360*/  LOP3.LUT R2, R2, 0x1800, RZ, 0xc0, !PT ;  /* 0x0000180002027812 */ /* 0x000fe200078ec0ff */
[----:B------:R-:W-:Y:S01]  /*2370*/  IMAD.SHL.U32 R0, R0, 0x200, RZ ;  /* 0x0000020000007824 */ /* 0x000fe200078e00ff */
[----:B------:R-:W-:Y:S01]  /*2380*/  UIADD3 UR4, UPT, UPT, UR23, UR4, URZ ;  /* 0x0000000417047290 */ /* 0x000fe2000fffe0ff */
[----:B------:R-:W-:Y:S01]  /*2390*/  LOP3.LUT R133, R133, 0x780, RZ, 0xc0, !PT ;  /* 0x0000078085857812 */ /* 0x000fe200078ec0ff */
[----:B------:R-:W-:Y:S01]  /*23a0*/  ULOP3.LUT UR22, UR22, 0x1, URZ, 0xc0, !UPT ;  /* 0x0000000116167892 */ /* 0x000fe2000f8ec0ff */
[----:B------:R-:W-:Y:S01]  /*23b0*/  LOP3.LUT R2, R2, 0x70, R3, 0xf8, !PT ;  /* 0x0000007002027812 */ /* 0x000fe200078ef803 */
[----:B------:R-:W-:Y:S01]  /*23c0*/  UMOV UR6, UR19 ;  /* 0x0000001300067c82 */ /* 0x000fe20008000000 */
[----:B------:R-:W-:Y:S01]  /*23d0*/  LOP3.LUT R133, R133, 0x2000, R0, 0xf8, !PT ;  /* 0x0000200085857812 */ /* 0x000fe200078ef800 */
[----:B------:R-:W-:Y:S01]  /*23e0*/  ULEA UR5, UR22, UR15, 0x7 ;  /* 0x0000000f16057291 */ /* 0x000fe2000f8e38ff */
[----:B------:R-:W-:-:S02]  /*23f0*/  ISETP.LT.U32.AND P0, PT, R132, 0x40, P0 ;  /* 0x000000408400780c */ /* 0x000fc40000701070 */
[----:B---3--:R-:W-:Y:S01]  /*2400*/  LDTM.16dp32bit_t0_t15.x128 R4, tmem[UR4] ;  /* 0x00000004000479ee */ /* 0x008fe20008b80000 */
[----:B------:R-:W2:Y:S01]  /*2410*/  LDTM.16dp32bit_t16_t31.x128 R4, tmem[UR4+0x80] ;  /* 0x00008004000479ee */ /* 0x000ea20008ba0000 */
[----:B------:R-:W-:Y:S01]  /*2420*/  LOP3.LUT R0, R133, R2, RZ, 0xfc, !PT ;  /* 0x0000000285007212 */ /* 0x000fe200078efcff */
[----:B------:R-:W-:Y:S01]  /*2430*/  NOP ;  /* 0x0000000000007918 */ /* 0x000fe20000000000 */
[----:B------:R-:W-:Y:S02]  /*2440*/  ULEA UR4, UR22, UR8, 0xd ;  /* 0x0000000816047291 */ /* 0x000fe4000f8e68ff */
[C---:B------:R-:W-:Y:S02]  /*2450*/  LOP3.LUT R2, R0.reuse, 0x10, RZ, 0x3c, !PT ;  /* 0x0000001000027812 */ /* 0x040fe400078e3cff */
[----:B------:R-:W-:-:S03]  /*2460*/  LOP3.LUT R3, R0, 0x20, RZ, 0x3c, !PT ;  /* 0x0000002000037812 */ /* 0x000fc600078e3cff */
[----:B--2---:R-:W-:Y:S01]  /*2470*/  VOTEU.ANY UP1, P0 ;  /* 0x0000000000ff7886 */ /* 0x004fe20000020100 */
[----:B------:R-:W-:Y:S01]  /*2480*/  VOTEU.ANY UP0, P0 ;  /* 0x0000000000ff7886 */ /* 0x000fe20000000100 */
[----:B------:R-:W-:Y:S02]  /*2490*/  F2FP.SATFINITE.E4M3.F32.PACK_AB_MERGE_C R6, R7, R6, RZ ;  /* 0x000000060706723e */ /* 0x000fe400048070ff */
[----:B------:R-:W-:Y:S02]  /*24a0*/  F2FP.SATFINITE.E4M3.F32.PACK_AB_MERGE_C R10, R11, R10, RZ ;  /* 0x0000000a0b0a723e */ /* 0x000fe400048070ff */
[----:B------:R-:W-:Y:S02]  /*24b0*/  F2FP.SATFINITE.E4M3.F32.PACK_AB_MERGE_C R14, R15, R14, RZ ;  /* 0x0000000e0f0e723e */ /* 0x000fe400048070ff */
[----:B------:R-:W-:Y:S02]  /*24c0*/  F2FP.SATFINITE.E4M3.F32.PACK_AB_MERGE_C R7, R19, R18, RZ ;  /* 0x000000121307723e */ /* 0x000fe400048070ff */
[----:B------:R-:W-:-:S02]  /*24d0*/  F2FP.SATFINITE.E4M3.F32.PACK_AB_MERGE_C R22, R23, R22, RZ ;  /* 0x000000161716723e */ /* 0x000fc400048070ff */
[----:B------:R-:W-:Y:S02]  /*24e0*/  F2FP.SATFINITE.E4M3.F32.PACK_AB_MERGE_C R26, R27, R26, RZ ;  /* 0x0000001a1b1a723e */ /* 0x000fe400048070ff */
        /* <DEDUP_REMOVED lines=11> */
[----:B------:R-:W-:Y:S02]  /*25a0*/  F2FP.SATFINITE.E4M3.F32.PACK_AB_MERGE_C R4, R5, R4, R6 ;  /* 0x000000040504723e */ /* 0x000fe40004807006 */
[----:B------:R-:W-:Y:S02]  /*25b0*/  F2FP.SATFINITE.E4M3.F32.PACK_AB_MERGE_C R74, R75, R74, RZ ;  /* 0x0000004a4b4a723e */ /* 0x000fe400048070ff */
[----:B------:R-:W-:Y:S02]  /*25c0*/  F2FP.SATFINITE.E4M3.F32.PACK_AB_MERGE_C R78, R79, R78, RZ ;  /* 0x0000004e4f4e723e */ /* 0x000fe400048070ff */
[----:B------:R-:W-:Y:S02]  /*25d0*/  F2FP.SATFINITE.E4M3.F32.PACK_AB_MERGE_C R71, R83, R82, RZ ;  /* 0x000000525347723e */ /* 0x000fe400048070ff */
[----:B------:R-:W-:Y:S02]  /*25e0*/  F2FP.SATFINITE.E4M3.F32.PACK_AB_MERGE_C R86, R87, R86, RZ ;  /* 0x000000565756723e */ /* 0x000fe400048070ff */
[----:B------:R-:W-:-:S02]  /*25f0*/  F2FP.SATFINITE.E4M3.F32.PACK_AB_MERGE_C R5, R9, R8, R10 ;  /* 0x000000080905723e */ /* 0x000fc4000480700a */
[----:B------:R-:W-:Y:S02]  /*2600*/  F2FP.SATFINITE.E4M3.F32.PACK_AB_MERGE_C R6, R13, R12, R14 ;  /* 0x0000000c0d06723e */ /* 0x000fe4000480700e */
[----:B------:R-:W-:Y:S02]  /*2610*/  F2FP.SATFINITE.E4M3.F32.PACK_AB_MERGE_C R7, R17, R16, R7 ;  /* 0x000000101107723e */ /* 0x000fe40004807007 */
[----:B------:R-:W-:Y:S02]  /*2620*/  F2FP.SATFINITE.E4M3.F32.PACK_AB_MERGE_C R20, R21, R20, R22 ;  /* 0x000000141514723e */ /* 0x000fe40004807016 */
[----:B------:R-:W-:Y:S01]  /*2630*/  F2FP.SATFINITE.E4M3.F32.PACK_AB_MERGE_C R90, R91, R90, RZ ;  /* 0x0000005a5b5a723e */ /* 0x000fe200048070ff */
[----:B-1----:R1:W-:Y:S01]  /*2640*/  STS.128 [R0+UR8], R4 ;  /* 0x0000000400007988 */ /* 0x0023e20008000c08 */
[----:B------:R-:W-:Y:S02]  /*2650*/  F2FP.SATFINITE.E4M3.F32.PACK_AB_MERGE_C R94, R95, R94, RZ ;  /* 0x0000005e5f5e723e */ /* 0x000fe400048070ff */
[----:B------:R-:W-:-:S02]  /*2660*/  F2FP.SATFINITE.E4M3.F32.PACK_AB_MERGE_C R98, R99, R98, RZ ;  /* 0x000000626362723e */ /* 0x000fc400048070ff */
[----:B------:R-:W-:Y:S02]  /*2670*/  F2FP.SATFINITE.E4M3.F32.PACK_AB_MERGE_C R102, R103, R102, RZ ;  /* 0x000000666766723e */ /* 0x000fe400048070ff */
[----:B------:R-:W-:Y:S02]  /*2680*/  F2FP.SATFINITE.E4M3.F32.PACK_AB_MERGE_C R21, R25, R24, R26 ;  /* 0x000000181915723e */ /* 0x000fe4000480701a */
[----:B------:R-:W-:Y:S02]  /*2690*/  F2FP.SATFINITE.E4M3.F32.PACK_AB_MERGE_C R22, R29, R28, R30 ;  /* 0x0000001c1d16723e */ /* 0x000fe4000480701e */
[----:B------:R-:W-:Y:S02]  /*26a0*/  F2FP.SATFINITE.E4M3.F32.PACK_AB_MERGE_C R23, R33, R32, R23 ;  /* 0x000000202117723e */ /* 0x000fe40004807017 */
[----:B------:R-:W-:Y:S02]  /*26b0*/  F2FP.SATFINITE.E4M3.F32.PACK_AB_MERGE_C R36, R37, R36, R38 ;  /* 0x000000242524723e */ /* 0x000fe40004807026 */
[----:B------:R-:W-:Y:S01]  /*26c0*/  F2FP.SATFINITE.E4M3.F32.PACK_AB_MERGE_C R106, R107, R106, RZ ;  /* 0x0000006a6b6a723e */ /* 0x000fe200048070ff */
[----:B------:R1:W-:Y:S01]  /*26d0*/  STS.128 [R2+UR8], R20 ;  /* 0x0000001402007988 */ /* 0x0003e20008000c08 */
[----:B------:R-:W-:-:S02]  /*26e0*/  F2FP.SATFINITE.E4M3.F32.PACK_AB_MERGE_C R110, R111, R110, RZ ;  /* 0x0000006e6f6e723e */ /* 0x000fc400048070ff */
[----:B------:R-:W-:Y:S02]  /*26f0*/  F2FP.SATFINITE.E4M3.F32.PACK_AB_MERGE_C R114, R115, R114, RZ ;  /* 0x000000727372723e */ /* 0x000fe400048070ff */
[----:B------:R-:W-:Y:S02]  /*2700*/  F2FP.SATFINITE.E4M3.F32.PACK_AB_MERGE_C R118, R119, R118, RZ ;  /* 0x000000767776723e */ /* 0x000fe400048070ff */
[----:B------:R-:W-:Y:S02]  /*2710*/  F2FP.SATFINITE.E4M3.F32.PACK_AB_MERGE_C R37, R41, R40, R42 ;  /* 0x000000282925723e */ /* 0x000fe4000480702a */
[----:B------:R-:W-:Y:S02]  /*2720*/  F2FP.SATFINITE.E4M3.F32.PACK_AB_MERGE_C R38, R45, R44, R46 ;  /* 0x0000002c2d26723e */ /* 0x000fe4000480702e */
[----:B------:R-:W-:Y:S02]  /*2730*/  F2FP.SATFINITE.E4M3.F32.PACK_AB_MERGE_C R39, R49, R48, R39 ;  /* 0x000000303127723e */ /* 0x000fe40004807027 */
[----:B------:R-:W-:-:S02]  /*2740*/  F2FP.SATFINITE.E4M3.F32.PACK_AB_MERGE_C R52, R53, R52, R54 ;  /* 0x000000343534723e */ /* 0x000fc40004807036 */
[----:B------:R-:W-:Y:S01]  /*2750*/  F2FP.SATFINITE.E4M3.F32.PACK_AB_MERGE_C R122, R123, R122, RZ ;  /* 0x0000007a7b7a723e */ /* 0x000fe200048070ff */
[----:B------:R1:W-:Y:S01]  /*2760*/  STS.128 [R3+UR8], R36 ;  /* 0x0000002403007988 */ /* 0x0003e20008000c08 */
[----:B------:R-:W-:Y:S02]  /*2770*/  F2FP.SATFINITE.E4M3.F32.PACK_AB_MERGE_C R126, R127, R126, RZ ;  /* 0x0000007e7f7e723e */ /* 0x000fe400048070ff */
[----:B------:R-:W-:Y:S02]  /*2780*/  F2FP.SATFINITE.E4M3.F32.PACK_AB_MERGE_C R130, R131, R130, RZ ;  /* 0x000000828382723e */ /* 0x000fe400048070ff */
[----:B------:R-:W-:Y:S02]  /*2790*/  F2FP.SATFINITE.E4M3.F32.PACK_AB_MERGE_C R53, R57, R56, R58 ;  /* 0x000000383935723e */ /* 0x000fe4000480703a */
[----:B------:R-:W-:Y:S02]  /*27a0*/  F2FP.SATFINITE.E4M3.F32.PACK_AB_MERGE_C R54, R61, R60, R62 ;  /* 0x0000003c3d36723e */ /* 0x000fe4000480703e */
[----:B------:R-:W-:-:S02]  /*27b0*/  F2FP.SATFINITE.E4M3.F32.PACK_AB_MERGE_C R55, R65, R64, R55 ;  /* 0x000000404137723e */ /* 0x000fc40004807037 */
[----:B------:R-:W-:Y:S02]  /*27c0*/  F2FP.SATFINITE.E4M3.F32.PACK_AB_MERGE_C R68, R69, R68, R70 ;  /* 0x000000444544723e */ /* 0x000fe40004807046 */
[----:B------:R-:W-:Y:S02]  /*27d0*/  LOP3.LUT R8, R0, 0x30, RZ, 0x3c, !PT ;  /* 0x0000003000087812 */ /* 0x000fe400078e3cff */
[----:B------:R-:W-:Y:S02]  /*27e0*/  F2FP.SATFINITE.E4M3.F32.PACK_AB_MERGE_C R69, R73, R72, R74 ;  /* 0x000000484945723e */ /* 0x000fe4000480704a */
[----:B------:R-:W-:Y:S01]  /*27f0*/  F2FP.SATFINITE.E4M3.F32.PACK_AB_MERGE_C R70, R77, R76, R78 ;  /* 0x0000004c4d46723e */ /* 0x000fe2000480704e */
[----:B------:R1:W-:Y:S01]  /*2800*/  STS.128 [R8+UR8], R52 ;  /* 0x0000003408007988 */ /* 0x0003e20008000c08 */
[----:B------:R-:W-:Y:S02]  /*2810*/  F2FP.SATFINITE.E4M3.F32.PACK_AB_MERGE_C R71, R81, R80, R71 ;  /* 0x000000505147723e */ /* 0x000fe40004807047 */
[----:B------:R-:W-:-:S02]  /*2820*/  F2FP.SATFINITE.E4M3.F32.PACK_AB_MERGE_C R84, R85, R84, R86 ;  /* 0x000000545554723e */ /* 0x000fc40004807056 */
[C---:B------:R-:W-:Y:S02]  /*2830*/  LOP3.LUT R9, R0.reuse, 0x40, RZ, 0x3c, !PT ;  /* 0x0000004000097812 */ /* 0x040fe400078e3cff */
[----:B------:R-:W-:Y:S02]  /*2840*/  F2FP.SATFINITE.E4M3.F32.PACK_AB_MERGE_C R85, R89, R88, R90 ;  /* 0x000000585955723e */ /* 0x000fe4000480705a */
[----:B------:R-:W-:Y:S01]  /*2850*/  F2FP.SATFINITE.E4M3.F32.PACK_AB_MERGE_C R86, R93, R92, R94 ;  /* 0x0000005c5d56723e */ /* 0x000fe2000480705e */
[----:B------:R1:W-:Y:S01]  /*2860*/  STS.128 [R9+UR8], R68 ;  /* 0x0000004409007988 */ /* 0x0003e20008000c08 */
[----:B------:R-:W-:Y:S02]  /*2870*/  F2FP.SATFINITE.E4M3.F32.PACK_AB_MERGE_C R87, R97, R96, R98 ;  /* 0x000000606157723e */ /* 0x000fe40004807062 */
[----:B------:R-:W-:Y:S02]  /*2880*/  F2FP.SATFINITE.E4M3.F32.PACK_AB_MERGE_C R100, R101, R100, R102 ;  /* 0x000000646564723e */ /* 0x000fe40004807066 */
[----:B------:R-:W-:-:S02]  /*2890*/  LOP3.LUT R10, R0, 0x50, RZ, 0x3c, !PT ;  /* 0x00000050000a7812 */ /* 0x000fc400078e3cff */
[----:B------:R-:W-:Y:S02]  /*28a0*/  F2FP.SATFINITE.E4M3.F32.PACK_AB_MERGE_C R101, R105, R104, R106 ;  /* 0x000000686965723e */ /* 0x000fe4000480706a */
[----:B------:R-:W-:Y:S01]  /*28b0*/  F2FP.SATFINITE.E4M3.F32.PACK_AB_MERGE_C R102, R109, R108, R110 ;  /* 0x0000006c6d66723e */ /* 0x000fe2000480706e */
[----:B------:R1:W-:Y:S01]  /*28c0*/  STS.128 [R10+UR8], R84 ;  /* 0x000000540a007988 */ /* 0x0003e20008000c08 */
[----:B------:R-:W-:Y:S02]  /*28d0*/  F2FP.SATFINITE.E4M3.F32.PACK_AB_MERGE_C R103, R113, R112, R114 ;  /* 0x000000707167723e */ /* 0x000fe40004807072 */
[----:B------:R-:W-:Y:S02]  /*28e0*/  F2FP.SATFINITE.E4M3.F32.PACK_AB_MERGE_C R116, R117, R116, R118 ;  /* 0x000000747574723e */ /* 0x000fe40004807076 */
[----:B------:R-:W-:Y:S02]  /*28f0*/  LOP3.LUT R11, R0, 0x60, RZ, 0x3c, !PT ;  /* 0x00000060000b7812 */ /* 0x000fe400078e3cff */
[----:B------:R-:W-:-:S02]  /*2900*/  F2FP.SATFINITE.E4M3.F32.PACK_AB_MERGE_C R117, R121, R120, R122 ;  /* 0x000000787975723e */ /* 0x000fc4000480707a */
[----:B------:R-:W-:Y:S01]  /*2910*/  F2FP.SATFINITE.E4M3.F32.PACK_AB_MERGE_C R118, R125, R124, R126 ;  /* 0x0000007c7d76723e */ /* 0x000fe2000480707e */
[----:B------:R1:W-:Y:S01]  /*2920*/  STS.128 [R11+UR8], R100 ;  /* 0x000000640b007988 */ /* 0x0003e20008000c08 */
[----:B------:R-:W-:Y:S02]  /*2930*/  F2FP.SATFINITE.E4M3.F32.PACK_AB_MERGE_C R119, R129, R128, R130 ;  /* 0x000000808177723e */ /* 0x000fe40004807082 */
[----:B------:R-:W-:-:S05]  /*2940*/  LOP3.LUT R12, R0, 0x70, RZ, 0x3c, !PT ;  /* 0x00000070000c7812 */ /* 0x000fca00078e3cff */
[----:B------:R1:W-:Y:S01]  /*2950*/  STS.128 [R12+UR8], R116 ;  /* 0x000000740c007988 */ /* 0x0003e20008000c08 */
[----:B------:R2:W-:Y:S06]  /*2960*/  MEMBAR.ALL.CTA ;  /* 0x0000000000007992 */ /* 0x0005ec0000008000 */
[----:B--2---:R-:W2:Y:S02]  /*2970*/  FENCE.VIEW.ASYNC.S ;  /* 0x00000000000073c6 */ /* 0x004ea40000000000 */
[----:B--2---:R-:W-:Y:S06]  /*2980*/  BAR.SYNC.DEFER_BLOCKING 0x0 ;  /* 0x0000000000007b1d */ /* 0x004fec0000010000 */
[----:B------:R1:W-:Y:S01]  /*2990*/  @UP1 UTMASTG.2D [UR4], [UR20] ;  /* 0x00000004140013b5 */ /* 0x0003e20008008000 */
[----:B------:R0:W-:Y:S01]  /*29a0*/  UTMACMDFLUSH ;  /* 0x00000000000079b7 */ /* 0x0001e20000000000 */
[----:B------:R-:W-:-:S04]  /*29b0*/  DEPBAR.LE SB0, 0x0 ;  /* 0x000080000000791a */ /* 0x000fc80000000000 */
[----:B------:R-:W-:Y:S08]  /*29c0*/  BAR.SYNC.DEFER_BLOCKING 0x0 ;  /* 0x0000000000007b1d */ /* 0x000ff00000010000 */
[----:B------:R-:W-:Y:S06]  /*29d0*/  BAR.SYNC.DEFER_BLOCKING 0x0 ;  /* 0x0000000000007b1d */ /* 0x000fec0000010000 */
[----:B-1----:R-:W-:Y:S05]  /*29e0*/  @P2 BRA `(.L_x_76) ;  /* 0x0000000000a02947 */ /* 0x002fea0003800000 */
[----:B------:R-:W1:Y:S01]  /*29f0*/  S2UR UR5, SR_CgaCtaId ;  /* 0x00000000000579c3 */ /* 0x000e620000008800 */
[----:B------:R-:W-:Y:S01]  /*2a00*/  NOP ;  /* 0x0000000000007918 */ /* 0x000fe20000000000 */
[----:B------:R-:W-:Y:S01]  /*2a10*/  UMOV UR4, 0x50 ;  /* 0x0000005000047882 */ /* 0x000fe20000000000 */
[----:B------:R-:W-:Y:S02]  /*2a20*/  IMAD.U32 R0, RZ, RZ, UR23 ;  /* 0x00000017ff007e24 */ /* 0x000fe4000f8e00ff */
[----:B------:R-:W-:Y:S02]  /*2a30*/  IMAD.MOV.U32 R3, RZ, RZ, 0xff ;  /* 0x000000ffff037424 */ /* 0x000fe400078e00ff */
[----:B------:R-:W-:Y:S01]  /*2a40*/  IMAD.MOV.U32 R7, RZ, RZ, 0x1 ;  /* 0x00000001ff077424 */ /* 0x000fe200078e00ff */
[----:B------:R-:W-:-:S04]  /*2a50*/  LOP3.LUT R0, R0, 0xffff, RZ, 0xc0, !PT ;  /* 0x0000ffff00007812 */ /* 0x000fc800078ec0ff */
[----:B------:R-:W-:-:S05]  /*2a60*/  SHF.R.U32.HI R0, RZ, 0x5, R0 ;  /* 0x00000005ff007819 */ /* 0x000fca0000011600 */
[----:B------:R-:W-:Y:S01]  /*2a70*/  VIADD R2, R0, 0x10 ;  /* 0x0000001000027836 */ /* 0x000fe20000000000 */
[----:B------:R-:W-:Y:S01]  /*2a80*/  SHF.L.U32 R0, R3, R0, RZ ;  /* 0x0000000003007219 */ /* 0x000fe200000006ff */
[----:B-1----:R-:W-:-:S03]  /*2a90*/  ULEA UR6, UR5, UR4, 0x18 ;  /* 0x0000000405067291 */ /* 0x002fc6000f8ec0ff */
[----:B------:R-:W-:-:S04]  /*2aa0*/  SHF.L.U32 R3, R7, R2, RZ ;  /* 0x0000000207037219 */ /* 0x000fc800000006ff */
[----:B------:R-:W-:Y:S02]  /*2ab0*/  LOP3.LUT R0, R3, R0, RZ, 0xfc, !PT ;  /* 0x0000000003007212 */ /* 0x000fe400078efcff */
[----:B------:R-:W1:Y:S02]  /*2ac0*/  LDS R5, [UR6] ;  /* 0x00000006ff057984 */ /* 0x000e640008000800 */
[C---:B------:R-:W-:Y:S02]  /*2ad0*/  LOP3.LUT R2, R0.reuse, 0xffff, RZ, 0xc0, !PT ;  /* 0x0000ffff00027812 */ /* 0x040fe400078ec0ff */
[----:B-1----:R-:W-:-:S04]  /*2ae0*/  LOP3.LUT R3, R0, 0xffff, R5, 0x80, !PT ;  /* 0x0000ffff00037812 */ /* 0x002fc800078e8005 */
[----:B------:R-:W-:-:S13]  /*2af0*/  ISETP.NE.AND P0, PT, R3, R2, PT ;  /* 0x000000020300720c */ /* 0x000fda0003f05270 */
[----:B------:R-:W-:Y:S05]  /*2b00*/  @P0 BRA `(.L_x_77) ;  /* 0x0000000000500947 */ /* 0x000fea0003800000 */
[----:B------:R-:W-:Y:S02]  /*2b10*/  SHF.R.U32.HI R5, RZ, 0x10, R5 ;  /* 0x00000010ff057819 */ /* 0x000fe40000011605 */
[----:B------:R-:W-:-:S04]  /*2b20*/  SHF.R.U32.HI R2, RZ, 0x10, R0 ;  /* 0x00000010ff027819 */ /* 0x000fc80000011600 */
[----:B------:R-:W-:-:S04]  /*2b30*/  LOP3.LUT R5, R5, R2, RZ, 0xc0, !PT ;  /* 0x0000000205057212 */ /* 0x000fc800078ec0ff */
[----:B------:R-:W-:-:S13]  /*2b40*/  ISETP.NE.AND P0, PT, R5, R2, PT ;  /* 0x000000020500720c */ /* 0x000fda0003f05270 */
[----:B------:R-:W-:Y:S05]  /*2b50*/  @P0 BRA `(.L_x_78) ;  /* 0x0000000000300947 */ /* 0x000fea0003800000 */
[----:B------:R-:W-:Y:S01]  /*2b60*/  R2UR UR4, R0 ;  /* 0x00000000000472ca */ /* 0x000fe200000e0000 */
[----:B------:R-:W-:Y:S01]  /*2b70*/  VOTEU.ANY UR5, UPT, PT ;  /* 0x0000000000057886 */ /* 0x000fe200038e0100 */
[----:B------:R-:W1:Y:S01]  /*2b80*/  S2R R0, SR_LANEID ;  /* 0x0000000000007919 */ /* 0x000e620000000000 */
[----:B------:R-:W-:-:S10]  /*2b90*/  UFLO.U32 UR5, UR5 ;  /* 0x00000005000572bd */ /* 0x000fd400080e0000 */
[----:B------:R-:W-:-:S06]  /*2ba0*/  ULOP3.LUT UR4, URZ, UR4, URZ, 0x33, !UPT ;  /* 0x00000004ff047292 */ /* 0x000fcc000f8e33ff */
[----:B------:R-:W-:-:S04]  /*2bb0*/  IMAD.U32 R2, RZ, RZ, UR4 ;  /* 0x00000004ff027e24 */ /* 0x000fc8000f8e00ff */
[----:B------:R-:W2:Y:S02]  /*2bc0*/  REDUX UR7, R2 ;  /* 0x00000000020773c4 */ /* 0x000ea40000000000 */
[----:B------:R3:W-:Y:S01]  /*2bd0*/  UTCATOMSWS.AND URZ, UR4 ;  /* 0x0000000400ff79e3 */ /* 0x0007e20008000000 */
[----:B-1----:R-:W-:Y:S01]  /*2be0*/  ISETP.EQ.U32.AND P0, PT, R0, UR5, PT ;  /* 0x0000000500007c0c */ /* 0x002fe2000bf02070 */
[----:B--2---:R-:W-:-:S12]  /*2bf0*/  IMAD.U32 R0, RZ, RZ, UR7 ;  /* 0x00000007ff007e24 */ /* 0x004fd8000f8e00ff */
[----:B------:R3:W-:Y:S01]  /*2c00*/  @P0 ATOMS.AND RZ, [UR6], R0 ;  /* 0x00000000ffff098c */ /* 0x0007e2000a800006 */
[----:B------:R-:W-:Y:S05]  /*2c10*/  BRA `(.L_x_76) ;  /* 0x0000000000147947 */ /* 0x000fea0003800000 */
.L_x_78:
[----:B------:R-:W-:-:S07]  /*2c20*/  MOV R2, 0x2c40 ;  /* 0x00002c4000027802 */ /* 0x000fce0000000f00 */
[----:B------:R-:W-:Y:S05]  /*2c30*/  CALL.REL.NOINC `($__internal_0_$__cuda_sm10x_tcgen05_guardrail_trap_col_being_dealloced_not_returned_by_alloc) ;  /* 0x0000000000447944 */ /* 0x000fea0003c00000 */
[----:B------:R-:W-:Y:S05]  /*2c40*/  BRA `(.L_x_76) ;  /* 0x0000000000087947 */ /* 0x000fea0003800000 */
.L_x_77:
[----:B------:R-:W-:-:S07]  /*2c50*/  MOV R2, 0x2c70 ;  /* 0x00002c7000027802 */ /* 0x000fce0000000f00 */
[----:B------:R-:W-:Y:S05]  /*2c60*/  CALL.REL.NOINC `($__internal_2_$__cuda_sm10x_tcgen05_guardrail_trap_unallocated_columns_being_dealloced) ;  /* 0x0000000000507944 */ /* 0x000fea0003c00000 */
.L_x_76:
[----:B------:R-:W-:Y:S01]  /*2c70*/  NOP ;  /* 0x0000000000007918 */ /* 0x000fe20000000000 */
[----:B---3--:R-:W-:Y:S05]  /*2c80*/  EXIT ;  /* 0x000000000000794d */ /* 0x008fea0003800000 */
.L_x_61:
[----:B------:R-:W1:Y:S02]  /*2c90*/  SYNCS.PHASECHK.TRANS64.TRYWAIT P0, [UR8+0xa000], RZ ;  /* 0x00a000ffff0075a7 */ /* 0x000e640008001108 */
[----:B-1----:R-:W-:Y:S05]  /*2ca0*/  @!P0 BRA `(.L_x_61) ;  /* 0xfffffffc00f88947 */ /* 0x002fea000383ffff */
[----:B------:R-:W-:Y:S05]  /*2cb0*/  BRA `(.L_x_79) ;  /* 0xffffffec00d07947 */ /* 0x000fea000383ffff */
.L_x_63:
[----:B------:R-:W1:Y:S02]  /*2cc0*/  SYNCS.PHASECHK.TRANS64.TRYWAIT P1, [UR8+0xa020], RZ ;  /* 0x00a020ffff0075a7 */ /* 0x000e640008021108 */
[----:B-1----:R-:W-:Y:S05]  /*2cd0*/  @!P1 BRA `(.L_x_63) ;  /* 0xfffffffc00f89947 */ /* 0x002fea000383ffff */
[----:B------:R-:W-:Y:S05]  /*2ce0*/  BRA `(.L_x_80) ;  /* 0xfffffff000207947 */ /* 0x000fea000383ffff */
.L_x_64:
[----:B------:R-:W2:Y:S02]  /*2cf0*/  SYNCS.PHASECHK.TRANS64.TRYWAIT P0, [UR9+0xa000], R2 ;  /* 0x00a00002ff0075a7 */ /* 0x000ea40008001109 */
[----:B--2---:R-:W-:Y:S05]  /*2d00*/  @!P0 BRA `(.L_x_64) ;  /* 0xfffffffc00f88947 */ /* 0x004fea000383ffff */
[----:B------:R-:W-:Y:S05]  /*2d10*/  BRA `(.L_x_81) ;  /* 0xfffffff000a07947 */ /* 0x000fea000383ffff */
.L_x_66:
[----:B------:R-:W2:Y:S02]  /*2d20*/  SYNCS.PHASECHK.TRANS64.TRYWAIT P0, [UR9+0xa020], R2 ;  /* 0x00a02002ff0075a7 */ /* 0x000ea40008001109 */
[----:B--2---:R-:W-:Y:S05]  /*2d30*/  @!P0 BRA `(.L_x_66) ;  /* 0xfffffffc00f88947 */ /* 0x004fea000383ffff */
[----:B------:R-:W-:Y:S05]  /*2d40*/  BRA `(.L_x_82) ;  /* 0xfffffff000ec7947 */ /* 0x000fea000383ffff */
        .weak           $__internal_0_$__cuda_sm10x_tcgen05_guardrail_trap_col_being_dealloced_not_returned_by_alloc
        .type           $__internal_0_$__cuda_sm10x_tcgen05_guardrail_trap_col_being_dealloced_not_returned_by_alloc,@function
        .size           $__internal_0_$__cuda_sm10x_tcgen05_guardrail_trap_col_being_dealloced_not_returned_by_alloc,($__internal_1_$__cuda_sm10x_tcgen05_guardrail_trap_phase_invalid_during_alloc - $__internal_0_$__cuda_sm10x_tcgen05_guardrail_trap_col_being_dealloced_not_returned_by_alloc)
$__internal_0_$__cuda_sm10x_tcgen05_guardrail_trap_col_being_dealloced_not_returned_by_alloc:
[----:B------:R-:W-:Y:S05]  /*2d50*/  BPT.TRAP 0x1 ;  /* 0x000000040000795c */ /* 0x000fea0000300000 */
[----:B------:R-:W-:-:S04]  /*2d60*/  IMAD.MOV.U32 R3, RZ, RZ, 0x0 ;  /* 0x00000000ff037424 */ /* 0x000fc800078e00ff */
[----:B------:R-:W-:Y:S05]  /*2d70*/  RET.REL.NODEC R2 `(gluon_tcgen05) ;  /* 0xffffffd002a07950 */ /* 0x000fea0003c3ffff */
        .weak           $__internal_1_$__cuda_sm10x_tcgen05_guardrail_trap_phase_invalid_during_alloc
        .type           $__internal_1_$__cuda_sm10x_tcgen05_guardrail_trap_phase_invalid_during_alloc,@function
        .size           $__internal_1_$__cuda_sm10x_tcgen05_guardrail_trap_phase_invalid_during_alloc,($__internal_2_$__cuda_sm10x_tcgen05_guardrail_trap_unallocated_columns_being_dealloced - $__internal_1_$__cuda_sm10x_tcgen05_guardrail_trap_phase_invalid_during_alloc)
$__internal_1_$__cuda_sm10x_tcgen05_guardrail_trap_phase_invalid_during_alloc:
[----:B------:R-:W-:Y:S05]  /*2d80*/  BPT.TRAP 0x1 ;  /* 0x000000040000795c */ /* 0x000fea0000300000 */
[----:B------:R-:W-:-:S04]  /*2d90*/  IMAD.MOV.U32 R3, RZ, RZ, 0x0 ;  /* 0x00000000ff037424 */ /* 0x000fc800078e00ff */
[----:B------:R-:W-:Y:S05]  /*2da0*/  RET.REL.NODEC R2 `(gluon_tcgen05) ;  /* 0xffffffd002947950 */ /* 0x000fea0003c3ffff */
        .weak           $__internal_2_$__cuda_sm10x_tcgen05_guardrail_trap_unallocated_columns_being_dealloced
        .type           $__internal_2_$__cuda_sm10x_tcgen05_guardrail_trap_unallocated_columns_being_dealloced,@function
        .size           $__internal_2_$__cuda_sm10x_tcgen05_guardrail_trap_unallocated_columns_being_dealloced,(.L_x_86 - $__internal_2_$__cuda_sm10x_tcgen05_guardrail_trap_unallocated_columns_being_dealloced)
$__internal_2_$__cuda_sm10x_tcgen05_guardrail_trap_unallocated_columns_being_dealloced:
[----:B------:R-:W-:Y:S05]  /*2db0*/  BPT.TRAP 0x1 ;  /* 0x000000040000795c */ /* 0x000fea0000300000 */
[----:B------:R-:W-:-:S04]  /*2dc0*/  IMAD.MOV.U32 R3, RZ, RZ, 0x0 ;  /* 0x00000000ff037424 */ /* 0x000fc800078e00ff */
[----:B------:R-:W-:Y:S05]  /*2dd0*/  RET.REL.NODEC R2 `(gluon_tcgen05) ;  /* 0xffffffd002887950 */ /* 0x000fea0003c3ffff */
.L_x_83:
[----:B------:R-:W-:-:S00]  /*2de0*/  BRA `(.L_x_83) ;  /* 0xfffffffc00fc7947 */ /* 0x000fc0000383ffff */
[----:B------:R-:W-:-:S00]  /*2df0*/  NOP ;  /* 0x0000000000007918 */ /* 0x000fc00000000000 */
        /* <DEDUP_REMOVED lines=8> */
.L_x_86:


//--------------------- .nv.shared.gluon_tcgen05  --------------------------
	.section	.nv.shared.gluon_tcgen05,"aw",@nobits
	.sectionflags	@""
	.align	16
	.zero		1024


//--------------------- .nv.shared.reserved.0     --------------------------
	.section	.nv.shared.reserved.0,"aw",@nobits
	.align	8
	.weak		__nv_reservedSMEM_offset_0_alias
	.size		__nv_reservedSMEM_offset_0_alias, 0, 64
	.other		__nv_reservedSMEM_offset_0_alias,@"STO_CUDA_RESERVED_SHARED STV_DEFAULT"
__nv_reservedSMEM_offset_0_alias:
	.zero		0
.nv.shared.reserved.0:
	.zero		64
	.weak		__nv_reservedSMEM_allocation_phase
	.type		__nv_reservedSMEM_allocation_phase,@object
	.size		__nv_reservedSMEM_allocation_phase,(.L_0 - __nv_reservedSMEM_allocation_phase)
__nv_reservedSMEM_allocation_phase:
	.zero		1
.L_0:
	.zero		7
	.weak		__nv_reservedSMEM_devtool_atexit_pc
	.type		__nv_reservedSMEM_devtool_atexit_pc,@object
	.size		__nv_reservedSMEM_devtool_atexit_pc,(__nv_reservedSMEM_allocation_mask - __nv_reservedSMEM_devtool_atexit_pc)
__nv_reservedSMEM_devtool_atexit_pc:
	.zero		8
	.weak		__nv_reservedSMEM_allocation_mask
	.type		__nv_reservedSMEM_allocation_mask,@object
	.size		__nv_reservedSMEM_allocation_mask,(.L_2 - __nv_reservedSMEM_allocation_mask)
__nv_reservedSMEM_allocation_mask:
	.zero		4
.L_2:


//--------------------- .nv.constant0.gluon_tcgen05 --------------------------
	.section	.nv.constant0.gluon_tcgen05,"a",@progbits
	.sectionflags	@""
	.align	4
.nv.constant0.gluon_tcgen05:
	.zero		976


//--------------------- SYMBOLS --------------------------

	.type		.nv.reservedSmem.offset0,@object
	.size		.nv.reservedSmem.offset0,0x4
	.type		.nv.reservedSmem.cap,@object
	.size		.nv.reservedSmem.cap,0x4
